	.headerflags	@"EF_CUDA_TEXMODE_UNIFIED EF_CUDA_64BIT_ADDRESS EF_CUDA_SM89 EF_CUDA_VIRTUAL_SM(EF_CUDA_SM89)"
	.elftype	@"ET_EXEC"


//--------------------- .nv.info                  --------------------------
	.section	.nv.info,"",@"SHT_CUDA_INFO"
	.align	4


	//----- nvinfo : EIATTR_REGCOUNT
	.align		4
        /*0000*/ 	.byte	0x04, 0x2f
        /*0002*/ 	.short	(.L_1 - .L_0)
	.align		4
.L_0:
        /*0004*/ 	.word	index@(triton__0d1d2d3d4de5de)
        /*0008*/ 	.word	0x000000ac


	//----- nvinfo : EIATTR_MAX_STACK_SIZE
	.align		4
.L_1:
        /*000c*/ 	.byte	0x04, 0x23
        /*000e*/ 	.short	(.L_3 - .L_2)
	.align		4
.L_2:
        /*0010*/ 	.word	index@(triton__0d1d2d3d4de5de)
        /*0014*/ 	.word	0x00000000


	//----- nvinfo : EIATTR_MIN_STACK_SIZE
	.align		4
.L_3:
        /*0018*/ 	.byte	0x04, 0x12
        /*001a*/ 	.short	(.L_5 - .L_4)
	.align		4
.L_4:
        /*001c*/ 	.word	index@(triton__0d1d2d3d4de5de)
        /*0020*/ 	.word	0x00000000


	//----- nvinfo : EIATTR_FRAME_SIZE
	.align		4
.L_5:
        /*0024*/ 	.byte	0x04, 0x11
        /*0026*/ 	.short	(.L_7 - .L_6)
	.align		4
.L_6:
        /*0028*/ 	.word	index@(triton__0d1d2d3d4de5de)
        /*002c*/ 	.word	0x00000000
.L_7:


//--------------------- .nv.info.triton__0d1d2d3d4de5de --------------------------
	.section	.nv.info.triton__0d1d2d3d4de5de,"",@"SHT_CUDA_INFO"
	.align	4


	//----- nvinfo : EIATTR_CUDA_API_VERSION
	.align		4
        /*0000*/ 	.byte	0x04, 0x37
        /*0002*/ 	.short	(.L_9 - .L_8)
.L_8:
        /*0004*/ 	.word	0x0000007b


	//----- nvinfo : EIATTR_PARAM_CBANK
	.align		4
.L_9:
        /*0008*/ 	.byte	0x04, 0x0a
        /*000a*/ 	.short	(.L_11 - .L_10)
	.align		4
.L_10:
        /*000c*/ 	.word	index@(.nv.constant0.triton__0d1d2d3d4de5de)
        /*0010*/ 	.short	0x0160
        /*0012*/ 	.short	0x0028


	//----- nvinfo : EIATTR_CBANK_PARAM_SIZE
	.align		4
.L_11:
        /*0014*/ 	.byte	0x03, 0x19
        /*0016*/ 	.short	0x0028


	//----- nvinfo : EIATTR_KPARAM_INFO
	.align		4
        /*0018*/ 	.byte	0x04, 0x17
        /*001a*/ 	.short	(.L_13 - .L_12)
.L_12:
        /*001c*/ 	.word	0x00000000
        /*0020*/ 	.short	0x0005
        /*0022*/ 	.short	0x0024
        /*0024*/ 	.byte	0x00, 0xf0, 0x11, 0x00


	//----- nvinfo : EIATTR_KPARAM_INFO
	.align		4
.L_13:
        /*0028*/ 	.byte	0x04, 0x17
        /*002a*/ 	.short	(.L_15 - .L_14)
.L_14:
        /*002c*/ 	.word	0x00000000
        /*0030*/ 	.short	0x0004
        /*0032*/ 	.short	0x0020
        /*0034*/ 	.byte	0x00, 0xf0, 0x11, 0x00


	//----- nvinfo : EIATTR_KPARAM_INFO
	.align		4
.L_15:
        /*0038*/ 	.byte	0x04, 0x17
        /*003a*/ 	.short	(.L_17 - .L_16)
.L_16:
        /*003c*/ 	.word	0x00000000
        /*0040*/ 	.short	0x0003
        /*0042*/ 	.short	0x0018
        /*0044*/ 	.byte	0x00, 0xf0, 0x21, 0x00


	//----- nvinfo : EIATTR_KPARAM_INFO
	.align		4
.L_17:
        /*0048*/ 	.byte	0x04, 0x17
        /*004a*/ 	.short	(.L_19 - .L_18)
.L_18:
        /*004c*/ 	.word	0x00000000
        /*0050*/ 	.short	0x0002
        /*0052*/ 	.short	0x0010
        /*0054*/ 	.byte	0x00, 0xf0, 0x21, 0x00


	//----- nvinfo : EIATTR_KPARAM_INFO
	.align		4
.L_19:
        /*0058*/ 	.byte	0x04, 0x17
        /*005a*/ 	.short	(.L_21 - .L_20)
.L_20:
        /*005c*/ 	.word	0x00000000
        /*0060*/ 	.short	0x0001
        /*0062*/ 	.short	0x0008
        /*0064*/ 	.byte	0x00, 0xf0, 0x21, 0x00


	//----- nvinfo : EIATTR_KPARAM_INFO
	.align		4
.L_21:
        /*0068*/ 	.byte	0x04, 0x17
        /*006a*/ 	.short	(.L_23 - .L_22)
.L_22:
        /*006c*/ 	.word	0x00000000
        /*0070*/ 	.short	0x0000
        /*0072*/ 	.short	0x0000
        /*0074*/ 	.byte	0x00, 0xf0, 0x21, 0x00


	//----- nvinfo : EIATTR_MAXREG_COUNT
	.align		4
.L_23:
        /*0078*/ 	.byte	0x03, 0x1b
        /*007a*/ 	.short	0x00ff


	//----- nvinfo : EIATTR_EXIT_INSTR_OFFSETS
	.align		4
        /*007c*/ 	.byte	0x04, 0x1c
        /*007e*/ 	.short	(.L_25 - .L_24)


	//   ....[0]....
.L_24:
        /*0080*/ 	.word	0x00003be0


	//   ....[1]....
        /*0084*/ 	.word	0x00003c30


	//----- nvinfo : EIATTR_MAX_THREADS
	.align		4
.L_25:
        /*0088*/ 	.byte	0x04, 0x05
        /*008a*/ 	.short	(.L_27 - .L_26)
.L_26:
        /*008c*/ 	.word	0x00000100
        /*0090*/ 	.word	0x00000001
        /*0094*/ 	.word	0x00000001
.L_27:


//--------------------- .nv.rel.action            --------------------------
	.section	.nv.rel.action,"",@"SHT_CUDA_RELOCINFO"
	.align	8
	.sectionentsize	8
        /*0000*/ 	.byte	0x73, 0x00, 0x00, 0x00, 0x00, 0x00, 0x00, 0x00, 0x00, 0x00, 0x00, 0x11, 0x25, 0x00, 0x05, 0x36


//--------------------- .nv.constant0.triton__0d1d2d3d4de5de --------------------------
	.section	.nv.constant0.triton__0d1d2d3d4de5de,"a",@progbits
	.align	4
.nv.constant0.triton__0d1d2d3d4de5de:
	.zero		392


//--------------------- .text.triton__0d1d2d3d4de5de --------------------------
	.section	.text.triton__0d1d2d3d4de5de,"ax",@progbits
	.sectionflags	@"SHF_BARRIERS=1"
	.sectioninfo	@"SHI_REGISTERS=172"
	.align	128
        .global         triton__0d1d2d3d4de5de
        .type           triton__0d1d2d3d4de5de,@function
        .size           triton__0d1d2d3d4de5de,(.L_x_1 - triton__0d1d2d3d4de5de)
        .other          triton__0d1d2d3d4de5de,@"STO_CUDA_ENTRY STV_DEFAULT"
triton__0d1d2d3d4de5de:
.text.triton__0d1d2d3d4de5de:
[----:B------:R-:W-:-:S02]  /*0000*/  IMAD.MOV.U32 R1, RZ, RZ, c[0x0][0x28] ;  /* 0x00000a00ff017624 */ /* 0x000fc400078e00ff */
[----:B------:R-:W0:Y:S01]  /*0010*/  S2R R97, SR_TID.X ;  /* 0x0000000000617919 */ /* 0x000e220000002100 */
[----:B------:R-:W-:Y:S01]  /*0020*/  IMAD.MOV.U32 R100, RZ, RZ, 0x2 ;  /* 0x00000002ff647424 */ /* 0x000fe200078e00ff */
[----:B------:R-:W-:Y:S01]  /*0030*/  CS2R R12, SRZ ;  /* 0x00000000000c7805 */ /* 0x000fe2000001ff00 */
[----:B------:R-:W-:Y:S01]  /*0040*/  CS2R R14, SRZ ;  /* 0x00000000000e7805 */ /* 0x000fe2000001ff00 */
[----:B------:R-:W1:Y:S01]  /*0050*/  S2R R8, SR_CTAID.Y ;  /* 0x0000000000087919 */ /* 0x000e620000002600 */
[----:B------:R-:W-:-:S03]  /*0060*/  ULDC.64 UR4, c[0x0][0x118] ;  /* 0x0000460000047ab9 */ /* 0x000fc60000000a00 */
[----:B------:R-:W2:Y:S01]  /*0070*/  S2R R21, SR_CTAID.X ;  /* 0x0000000000157919 */ /* 0x000ea20000002500 */
[----:B0-----:R-:W-:Y:S01]  /*0080*/  IMAD.SHL.U32 R0, R97, 0x8, RZ ;  /* 0x0000000861007824 */ /* 0x001fe200078e00ff */
[--C-:B------:R-:W-:Y:S02]  /*0090*/  SHF.R.U32.HI R6, RZ, 0x5, R97.reuse ;  /* 0x00000005ff067819 */ /* 0x100fe40000011661 */
[----:B------:R-:W-:Y:S01]  /*00a0*/  SHF.R.U32.HI R2, RZ, 0x3, R97 ;  /* 0x00000003ff027819 */ /* 0x000fe20000011661 */
[----:B-1----:R-:W-:Y:S01]  /*00b0*/  IMAD.SHL.U32 R33, R8, 0x40, RZ ;  /* 0x0000004008217824 */ /* 0x002fe200078e00ff */
[----:B------:R-:W-:Y:S02]  /*00c0*/  LOP3.LUT R0, R0, 0x38, RZ, 0xc0, !PT ;  /* 0x0000003800007812 */ /* 0x000fe400078ec0ff */
[----:B------:R-:W-:Y:S01]  /*00d0*/  SGXT.U32 R6, R6, 0x3 ;  /* 0x000000030606781a */ /* 0x000fe20000000000 */
[----:B--2---:R-:W-:Y:S01]  /*00e0*/  IMAD.SHL.U32 R94, R21, 0x40, RZ ;  /* 0x00000040155e7824 */ /* 0x004fe200078e00ff */
[----:B------:R-:W-:-:S02]  /*00f0*/  LOP3.LUT R102, R33, R0, RZ, 0xfc, !PT ;  /* 0x0000000021667212 */ /* 0x000fc400078efcff */
[----:B------:R-:W-:Y:S02]  /*0100*/  SGXT.U32 R2, R2, 0x2 ;  /* 0x000000020202781a */ /* 0x000fe40000000000 */
[----:B------:R-:W-:Y:S02]  /*0110*/  SHF.R.S32.HI R5, RZ, 0x1f, R102 ;  /* 0x0000001fff057819 */ /* 0x000fe40000011466 */
[----:B------:R-:W-:Y:S02]  /*0120*/  SHF.L.U32 R3, R6, 0x2, RZ ;  /* 0x0000000206037819 */ /* 0x000fe400000006ff */
[----:B------:R-:W-:Y:S02]  /*0130*/  LEA.HI R5, R5, R102, RZ, 0xb ;  /* 0x0000006605057211 */ /* 0x000fe400078f58ff */
[----:B------:R-:W-:-:S03]  /*0140*/  LOP3.LUT R9, R3, R2, RZ, 0xfc, !PT ;  /* 0x0000000203097212 */ /* 0x000fc600078efcff */
[C---:B------:R-:W-:Y:S01]  /*0150*/  IMAD.SHL.U32 R2, R5.reuse, 0x200, RZ ;  /* 0x0000020005027824 */ /* 0x040fe200078e00ff */
[----:B------:R-:W-:Y:S02]  /*0160*/  LOP3.LUT R98, R94, R9, RZ, 0xfc, !PT ;  /* 0x000000095e627212 */ /* 0x000fe400078efcff */
[----:B------:R-:W-:Y:S02]  /*0170*/  LOP3.LUT R5, R5, 0xfffff800, RZ, 0xc0, !PT ;  /* 0xfffff80005057812 */ /* 0x000fe400078ec0ff */
[----:B------:R-:W-:Y:S02]  /*0180*/  LOP3.LUT R101, R2, 0xfff00000, RZ, 0xc0, !PT ;  /* 0xfff0000002657812 */ /* 0x000fe400078ec0ff */
[----:B------:R-:W-:Y:S01]  /*0190*/  LOP3.LUT R99, R94, 0x20, R9, 0xfe, !PT ;  /* 0x000000205e637812 */ /* 0x000fe200078efe09 */
[----:B------:R-:W-:Y:S01]  /*01a0*/  IMAD.IADD R102, R102, 0x1, -R5 ;  /* 0x0000000166667824 */ /* 0x000fe200078e0a05 */
[C---:B------:R-:W-:Y:S02]  /*01b0*/  LEA R103, R98.reuse, R101, 0xb ;  /* 0x0000006562677211 */ /* 0x040fe400078e58ff */
[----:B------:R-:W-:Y:S01]  /*01c0*/  ISETP.GE.AND P1, PT, R98, 0x100, PT ;  /* 0x000001006200780c */ /* 0x000fe20003f26270 */
[C---:B------:R-:W-:Y:S01]  /*01d0*/  IMAD R101, R99.reuse, 0x800, R101 ;  /* 0x0000080063657824 */ /* 0x040fe200078e0265 */
[----:B------:R-:W-:Y:S01]  /*01e0*/  ISETP.GE.AND P3, PT, R99, 0x100, PT ;  /* 0x000001006300780c */ /* 0x000fe20003f66270 */
[----:B------:R-:W-:-:S03]  /*01f0*/  IMAD.IADD R3, R102, 0x1, R103 ;  /* 0x0000000166037824 */ /* 0x000fc600078e0267 */
[----:B------:R-:W-:Y:S01]  /*0200*/  IADD3 R5, R102, R101, RZ ;  /* 0x0000006566057210 */ /* 0x000fe20007ffe0ff */
[-C--:B------:R-:W-:Y:S01]  /*0210*/  IMAD.WIDE R2, R3, R100.reuse, c[0x0][0x160] ;  /* 0x0000580003027625 */ /* 0x080fe200078e0264 */
[----:B------:R-:W-:Y:S01]  /*0220*/  CS2R R16, SRZ ;  /* 0x0000000000107805 */ /* 0x000fe2000001ff00 */
[----:B------:R-:W-:Y:S02]  /*0230*/  CS2R R18, SRZ ;  /* 0x0000000000127805 */ /* 0x000fe4000001ff00 */
[----:B------:R-:W-:Y:S02]  /*0240*/  IMAD.WIDE R4, R5, R100, c[0x0][0x160] ;  /* 0x0000580005047625 */ /* 0x000fe400078e0264 */
[----:B------:R0:W2:Y:S04]  /*0250*/  @!P1 LDG.E.EL.128 R12, [R2.64] ;  /* 0x00000004020c9981 */ /* 0x0000a8000c2e1d00 */
[----:B------:R1:W3:Y:S01]  /*0260*/  @!P3 LDG.E.EL.128 R16, [R4.64] ;  /* 0x000000040410b981 */ /* 0x0002e2000c2e1d00 */
[----:B------:R-:W-:Y:S01]  /*0270*/  SHF.R.U32.HI R96, RZ, 0x4, R97 ;  /* 0x00000004ff607819 */ /* 0x000fe20000011661 */
[----:B------:R-:W-:Y:S01]  /*0280*/  IMAD.SHL.U32 R7, R6, 0x2, RZ ;  /* 0x0000000206077824 */ /* 0x000fe200078e00ff */
[----:B------:R-:W-:Y:S01]  /*0290*/  SHF.R.S32.HI R8, RZ, 0x19, R8 ;  /* 0x00000019ff087819 */ /* 0x000fe20000011408 */
[----:B------:R-:W-:Y:S01]  /*02a0*/  IMAD.SHL.U32 R95, R97, 0x4, RZ ;  /* 0x00000004615f7824 */ /* 0x000fe200078e00ff */
[----:B------:R-:W-:Y:S01]  /*02b0*/  SGXT.U32 R96, R96, 0x1 ;  /* 0x000000016060781a */ /* 0x000fe20000000000 */
[----:B------:R-:W-:Y:S01]  /*02c0*/  IMAD R84, R0, 0x41, R9 ;  /* 0x0000004100547824 */ /* 0x000fe200078e0209 */
[----:B------:R-:W-:Y:S01]  /*02d0*/  MOV R88, 0x4 ;  /* 0x0000000400587802 */ /* 0x000fe20000000f00 */
[----:B------:R-:W-:Y:S01]  /*02e0*/  CS2R R72, SRZ ;  /* 0x0000000000487805 */ /* 0x000fe2000001ff00 */
[----:B------:R-:W-:Y:S01]  /*02f0*/  LOP3.LUT R96, R7, R96, RZ, 0xfc, !PT ;  /* 0x0000006007607212 */ /* 0x000fe200078efcff */
[----:B------:R-:W-:Y:S01]  /*0300*/  IMAD.SHL.U32 R84, R84, 0x2, RZ ;  /* 0x0000000254547824 */ /* 0x000fe200078e00ff */
[----:B------:R-:W-:Y:S01]  /*0310*/  SGXT R7, R8, 0x1 ;  /* 0x000000010807781a */ /* 0x000fe20000000200 */
[----:B------:R-:W-:Y:S01]  /*0320*/  CS2R R74, SRZ ;  /* 0x00000000004a7805 */ /* 0x000fe2000001ff00 */
[C-C-:B-1----:R-:W-:Y:S01]  /*0330*/  LOP3.LUT R4, R33.reuse, 0x30, R96.reuse, 0xfe, !PT ;  /* 0x0000003021047812 */ /* 0x142fe200078efe60 */
[----:B------:R-:W-:Y:S01]  /*0340*/  CS2R R56, SRZ ;  /* 0x0000000000387805 */ /* 0x000fe2000001ff00 */
[C---:B0-----:R-:W-:Y:S01]  /*0350*/  LOP3.LUT R3, R33.reuse, 0x10, R96, 0xfe, !PT ;  /* 0x0000001021037812 */ /* 0x041fe200078efe60 */
[----:B------:R-:W-:Y:S01]  /*0360*/  CS2R R58, SRZ ;  /* 0x00000000003a7805 */ /* 0x000fe2000001ff00 */
[----:B------:R-:W-:-:S02]  /*0370*/  LOP3.LUT R2, R33, R96, RZ, 0xfc, !PT ;  /* 0x0000006021027212 */ /* 0x000fc400078efcff */
[C---:B------:R-:W-:Y:S02]  /*0380*/  LEA.HI R11, R7.reuse, R4, RZ, 0xb ;  /* 0x00000004070b7211 */ /* 0x040fe400078f58ff */
[----:B------:R-:W-:Y:S02]  /*0390*/  LEA.HI R8, R7, R3, RZ, 0xb ;  /* 0x0000000307087211 */ /* 0x000fe400078f58ff */
[----:B------:R-:W-:Y:S02]  /*03a0*/  LOP3.LUT R6, R33, 0x20, R96, 0xfe, !PT ;  /* 0x0000002021067812 */ /* 0x000fe400078efe60 */
[----:B------:R-:W-:Y:S02]  /*03b0*/  LEA.HI R5, R7, R2, RZ, 0xb ;  /* 0x0000000207057211 */ /* 0x000fe400078f58ff */
[----:B------:R-:W-:Y:S02]  /*03c0*/  LOP3.LUT R11, R11, 0xfff800, RZ, 0xc0, !PT ;  /* 0x00fff8000b0b7812 */ /* 0x000fe400078ec0ff */
[----:B------:R-:W-:-:S02]  /*03d0*/  LOP3.LUT R95, R95, 0x3c, RZ, 0xc0, !PT ;  /* 0x0000003c5f5f7812 */ /* 0x000fc400078ec0ff */
[----:B------:R-:W-:Y:S01]  /*03e0*/  LOP3.LUT R8, R8, 0xfff800, RZ, 0xc0, !PT ;  /* 0x00fff80008087812 */ /* 0x000fe200078ec0ff */
[----:B------:R-:W-:Y:S01]  /*03f0*/  IMAD.IADD R24, R4, 0x1, -R11 ;  /* 0x0000000104187824 */ /* 0x000fe200078e0a0b */
[----:B------:R-:W-:Y:S02]  /*0400*/  LEA.HI R10, R7, R6, RZ, 0xb ;  /* 0x00000006070a7211 */ /* 0x000fe400078f58ff */
[----:B------:R-:W-:Y:S02]  /*0410*/  LOP3.LUT R5, R5, 0xfff800, RZ, 0xc0, !PT ;  /* 0x00fff80005057812 */ /* 0x000fe400078ec0ff */
[----:B------:R-:W-:Y:S02]  /*0420*/  LOP3.LUT R107, R94, R95, RZ, 0xfc, !PT ;  /* 0x0000005f5e6b7212 */ /* 0x000fe400078efcff */
[----:B------:R-:W-:Y:S02]  /*0430*/  IADD3 R20, R3, -R8, RZ ;  /* 0x8000000803147210 */ /* 0x000fe40007ffe0ff */
[----:B------:R-:W-:Y:S01]  /*0440*/  LOP3.LUT R7, R10, 0xfff800, RZ, 0xc0, !PT ;  /* 0x00fff8000a077812 */ /* 0x000fe200078ec0ff */
[----:B------:R-:W-:Y:S01]  /*0450*/  IMAD.IADD R10, R2, 0x1, -R5 ;  /* 0x00000001020a7824 */ /* 0x000fe200078e0a05 */
[----:B------:R-:W-:-:S03]  /*0460*/  ISETP.GE.AND P0, PT, R107, 0x100, PT ;  /* 0x000001006b00780c */ /* 0x000fc60003f06270 */
[----:B------:R-:W-:Y:S01]  /*0470*/  IMAD.IADD R22, R6, 0x1, -R7 ;  /* 0x0000000106167824 */ /* 0x000fe200078e0a07 */
[----:B------:R-:W-:Y:S01]  /*0480*/  CS2R R68, SRZ ;  /* 0x0000000000447805 */ /* 0x000fe2000001ff00 */
[----:B------:R-:W-:Y:S01]  /*0490*/  CS2R R70, SRZ ;  /* 0x0000000000467805 */ /* 0x000fe2000001ff00 */
[----:B------:R-:W-:Y:S01]  /*04a0*/  CS2R R64, SRZ ;  /* 0x0000000000407805 */ /* 0x000fe2000001ff00 */
[----:B------:R-:W-:Y:S01]  /*04b0*/  CS2R R66, SRZ ;  /* 0x0000000000427805 */ /* 0x000fe2000001ff00 */
[----:B--2---:R-:W-:Y:S01]  /*04c0*/  SHF.R.U32.HI R11, RZ, 0x10, R12 ;  /* 0x00000010ff0b7819 */ /* 0x004fe2000001160c */
[----:B------:R-:W-:Y:S01]  /*04d0*/  STS.U16 [R84], R12 ;  /* 0x0000000c54007388 */ /* 0x000fe20000000400 */
[----:B------:R-:W-:Y:S02]  /*04e0*/  SHF.R.U32.HI R23, RZ, 0x10, R13 ;  /* 0x00000010ff177819 */ /* 0x000fe4000001160d */
[----:B---3--:R-:W-:Y:S01]  /*04f0*/  SHF.R.U32.HI R3, RZ, 0x10, R16 ;  /* 0x00000010ff037819 */ /* 0x008fe20000011610 */
[----:B------:R0:W-:Y:S01]  /*0500*/  STS.U16 [R84+0x82], R11 ;  /* 0x0000820b54007388 */ /* 0x0001e20000000400 */
[----:B------:R-:W-:-:S02]  /*0510*/  SHF.R.U32.HI R5, RZ, 0x10, R17 ;  /* 0x00000010ff057819 */ /* 0x000fc40000011611 */
[----:B------:R-:W-:Y:S01]  /*0520*/  SHF.R.U32.HI R7, RZ, 0x10, R18 ;  /* 0x00000010ff077819 */ /* 0x000fe20000011612 */
[----:B------:R1:W-:Y:S01]  /*0530*/  STS.U16 [R84+0xc2], R3 ;  /* 0x0000c20354007388 */ /* 0x0003e20000000400 */
[----:B------:R-:W-:Y:S02]  /*0540*/  SHF.R.U32.HI R25, RZ, 0x10, R14 ;  /* 0x00000010ff197819 */ /* 0x000fe4000001160e */
[----:B------:R-:W-:Y:S01]  /*0550*/  SHF.R.U32.HI R27, RZ, 0x10, R15 ;  /* 0x00000010ff1b7819 */ /* 0x000fe2000001160f */
[----:B------:R2:W-:Y:S01]  /*0560*/  STS.U16 [R84+0x1c6], R5 ;  /* 0x0001c60554007388 */ /* 0x0005e20000000400 */
[----:B0-----:R-:W-:-:S03]  /*0570*/  SHF.R.U32.HI R11, RZ, 0x10, R19 ;  /* 0x00000010ff0b7819 */ /* 0x001fc60000011613 */
[----:B------:R0:W-:Y:S01]  /*0580*/  STS.U16 [R84+0x2ca], R7 ;  /* 0x0002ca0754007388 */ /* 0x0001e20000000400 */
[----:B-1----:R-:W-:-:S03]  /*0590*/  IMAD R3, R10, 0x100, R107 ;  /* 0x000001000a037824 */ /* 0x002fc600078e026b */
[----:B------:R1:W-:Y:S01]  /*05a0*/  STS.U16 [R84+0x3ce], R11 ;  /* 0x0003ce0b54007388 */ /* 0x0003e20000000400 */
[----:B------:R-:W-:-:S03]  /*05b0*/  IMAD.WIDE R2, R3, R88, c[0x0][0x168] ;  /* 0x00005a0003027625 */ /* 0x000fc600078e0258 */
[----:B------:R-:W-:Y:S01]  /*05c0*/  STS.U16 [R84+0x104], R13 ;  /* 0x0001040d54007388 */ /* 0x000fe20000000400 */
[--C-:B--2---:R-:W-:Y:S02]  /*05d0*/  IMAD R5, R20, 0x100, R107.reuse ;  /* 0x0000010014057824 */ /* 0x104fe400078e026b */
[----:B0-----:R-:W-:Y:S01]  /*05e0*/  IMAD R7, R22, 0x100, R107 ;  /* 0x0000010016077824 */ /* 0x001fe200078e026b */
[----:B------:R-:W-:Y:S01]  /*05f0*/  STS.U16 [R84+0x208], R14 ;  /* 0x0002080e54007388 */ /* 0x000fe20000000400 */
[----:B-1----:R-:W-:Y:S01]  /*0600*/  LEA R11, R24, R107, 0x8 ;  /* 0x0000006b180b7211 */ /* 0x002fe200078e40ff */
[-C--:B------:R-:W-:Y:S02]  /*0610*/  IMAD.WIDE R4, R5, R88.reuse, c[0x0][0x168] ;  /* 0x00005a0005047625 */ /* 0x080fe400078e0258 */
[----:B------:R-:W-:Y:S04]  /*0620*/  STS.U16 [R84+0x30c], R15 ;  /* 0x00030c0f54007388 */ /* 0x000fe80000000400 */
[----:B------:R-:W-:Y:S01]  /*0630*/  STS.U16 [R84+0x186], R23 ;  /* 0x0001861754007388 */ /* 0x000fe20000000400 */
[----:B------:R-:W-:-:S03]  /*0640*/  IMAD.WIDE R6, R7, R88, c[0x0][0x168] ;  /* 0x00005a0007067625 */ /* 0x000fc600078e0258 */
[----:B------:R-:W-:Y:S04]  /*0650*/  STS.U16 [R84+0x28a], R25 ;  /* 0x00028a1954007388 */ /* 0x000fe80000000400 */
[----:B------:R-:W-:Y:S04]  /*0660*/  STS.U16 [R84+0x38e], R27 ;  /* 0x00038e1b54007388 */ /* 0x000fe80000000400 */
[----:B------:R-:W-:Y:S04]  /*0670*/  STS.U16 [R84+0x40], R16 ;  /* 0x0000401054007388 */ /* 0x000fe80000000400 */
[----:B------:R-:W-:Y:S04]  /*0680*/  STS.U16 [R84+0x144], R17 ;  /* 0x0001441154007388 */ /* 0x000fe80000000400 */
[----:B------:R-:W-:Y:S04]  /*0690*/  STS.U16 [R84+0x248], R18 ;  /* 0x0002481254007388 */ /* 0x000fe80000000400 */
[----:B------:R-:W-:Y:S04]  /*06a0*/  STS.U16 [R84+0x34c], R19 ;  /* 0x00034c1354007388 */ /* 0x000fe80000000400 */
[----:B------:R-:W-:Y:S06]  /*06b0*/  BAR.SYNC 0x0 ;  /* 0x0000000000007b1d */ /* 0x000fec0000000000 */
[----:B------:R0:W2:Y:S04]  /*06c0*/  @!P0 LDG.E.EL.128 R72, [R2.64] ;  /* 0x0000000402488981 */ /* 0x0000a8000c2e1d00 */
[----:B------:R1:W3:Y:S04]  /*06d0*/  @!P0 LDG.E.EL.128 R56, [R4.64] ;  /* 0x0000000404388981 */ /* 0x0002e8000c2e1d00 */
[----:B------:R4:W5:Y:S01]  /*06e0*/  @!P0 LDG.E.EL.128 R68, [R6.64] ;  /* 0x0000000406448981 */ /* 0x000962000c2e1d00 */
[----:B0-----:R-:W-:-:S05]  /*06f0*/  IMAD.WIDE R2, R11, R88, c[0x0][0x168] ;  /* 0x00005a000b027625 */ /* 0x001fca00078e0258 */
[----:B------:R0:W3:Y:S01]  /*0700*/  @!P0 LDG.E.EL.128 R64, [R2.64] ;  /* 0x0000000402408981 */ /* 0x0000e2000c2e1d00 */
[----:B------:R-:W-:Y:S01]  /*0710*/  IMAD R104, R9, 0x48, R0 ;  /* 0x0000004809687824 */ /* 0x000fe200078e0200 */
[----:B------:R-:W-:Y:S01]  /*0720*/  IADD3 R0, R102, 0x80000, RZ ;  /* 0x0008000066007810 */ /* 0x000fe20007ffe0ff */
[----:B------:R-:W-:Y:S01]  /*0730*/  IMAD R106, R96, 0x41, R95 ;  /* 0x00000041606a7824 */ /* 0x000fe200078e025f */
[----:B-1----:R-:W-:Y:S01]  /*0740*/  LOP3.LUT R4, R21, 0x3fffffe, RZ, 0xc0, !PT ;  /* 0x03fffffe15047812 */ /* 0x002fe200078ec0ff */
[----:B------:R-:W-:Y:S02]  /*0750*/  IMAD R105, R95, 0x48, RZ ;  /* 0x000000485f697824 */ /* 0x000fe400078e02ff */
[--C-:B------:R-:W-:Y:S02]  /*0760*/  IMAD.IADD R5, R101, 0x1, R0.reuse ;  /* 0x0000000165057824 */ /* 0x100fe400078e0200 */
[----:B------:R-:W-:Y:S02]  /*0770*/  IMAD.SHL.U32 R106, R106, 0x2, RZ ;  /* 0x000000026a6a7824 */ /* 0x000fe400078e00ff */
[----:B0-----:R-:W-:Y:S01]  /*0780*/  IMAD.IADD R3, R103, 0x1, R0 ;  /* 0x0000000167037824 */ /* 0x001fe200078e0200 */
[----:B------:R-:W-:Y:S01]  /*0790*/  IADD3 R0, R102, -0x40000, RZ ;  /* 0xfffc000066007810 */ /* 0x000fe20007ffe0ff */
[----:B------:R-:W-:Y:S01]  /*07a0*/  CS2R R40, SRZ ;  /* 0x0000000000287805 */ /* 0x000fe2000001ff00 */
[----:B------:R-:W-:Y:S01]  /*07b0*/  ISETP.NE.AND P2, PT, R4, 0x2, PT ;  /* 0x000000020400780c */ /* 0x000fe20003f45270 */
[----:B------:R-:W-:Y:S01]  /*07c0*/  CS2R R42, SRZ ;  /* 0x00000000002a7805 */ /* 0x000fe2000001ff00 */
[----:B------:R-:W-:Y:S01]  /*07d0*/  LOP3.LUT R105, R96, R105, RZ, 0xfc, !PT ;  /* 0x0000006960697212 */ /* 0x000fe200078efcff */
[----:B------:R-:W-:Y:S01]  /*07e0*/  IMAD.WIDE R2, R3, R100, c[0x0][0x160] ;  /* 0x0000580003027625 */ /* 0x000fe200078e0264 */
[----:B------:R-:W-:Y:S01]  /*07f0*/  CS2R R36, SRZ ;  /* 0x0000000000247805 */ /* 0x000fe2000001ff00 */
[----:B------:R-:W-:Y:S01]  /*0800*/  CS2R R38, SRZ ;  /* 0x0000000000267805 */ /* 0x000fe2000001ff00 */
[----:B------:R-:W-:Y:S01]  /*0810*/  LDS.U16 R139, [R106] ;  /* 0x000000006a8b7984 */ /* 0x000fe20000000400 */
[----:B----4-:R-:W-:Y:S01]  /*0820*/  IADD3 R7, R103, R0, RZ ;  /* 0x0000000067077210 */ /* 0x010fe20007ffe0ff */
[----:B------:R-:W-:-:S02]  /*0830*/  IMAD.WIDE R4, R5, R100, c[0x0][0x160] ;  /* 0x0000580005047625 */ /* 0x000fc400078e0264 */
[----:B------:R-:W-:Y:S04]  /*0840*/  LDS.U16 R138, [R106+0x2] ;  /* 0x000002006a8a7984 */ /* 0x000fe80000000400 */
        /* <DEDUP_REMOVED lines=13> */
[----:B------:R-:W-:Y:S01]  /*0920*/  LDS.U16 R114, [R106+0x1866] ;  /* 0x001866006a727984 */ /* 0x000fe20000000400 */
[----:B------:R-:W-:-:S03]  /*0930*/  CS2R R12, SRZ ;  /* 0x00000000000c7805 */ /* 0x000fc6000001ff00 */
[----:B------:R-:W-:Y:S06]  /*0940*/  BAR.SYNC 0x0 ;  /* 0x0000000000007b1d */ /* 0x000fec0000000000 */
[----:B------:R-:W-:Y:S01]  /*0950*/  CS2R R14, SRZ ;  /* 0x00000000000e7805 */ /* 0x000fe2000001ff00 */
[----:B------:R-:W-:Y:S01]  /*0960*/  IMAD.IADD R9, R101, 0x1, R0 ;  /* 0x0000000165097824 */ /* 0x000fe200078e0200 */
[----:B------:R-:W-:Y:S01]  /*0970*/  CS2R R16, SRZ ;  /* 0x0000000000107805 */ /* 0x000fe2000001ff00 */
[----:B------:R-:W-:Y:S01]  /*0980*/  CS2R R18, SRZ ;  /* 0x0000000000127805 */ /* 0x000fe2000001ff00 */
[----:B--2---:R-:W-:Y:S04]  /*0990*/  STS [R105.X4], R72 ;  /* 0x0000004869007388 */ /* 0x004fe80000004800 */
[----:B------:R-:W-:Y:S04]  /*09a0*/  STS [R105.X4+0x120], R73 ;  /* 0x0001204969007388 */ /* 0x000fe80000004800 */
[----:B------:R-:W-:Y:S04]  /*09b0*/  STS [R105.X4+0x240], R74 ;  /* 0x0002404a69007388 */ /* 0x000fe80000004800 */
[----:B------:R-:W-:Y:S04]  /*09c0*/  STS [R105.X4+0x360], R75 ;  /* 0x0003604b69007388 */ /* 0x000fe80000004800 */
[----:B---3--:R-:W-:Y:S04]  /*09d0*/  STS [R105.X4+0x40], R56 ;  /* 0x0000403869007388 */ /* 0x008fe80000004800 */
[----:B------:R-:W-:Y:S04]  /*09e0*/  STS [R105.X4+0x160], R57 ;  /* 0x0001603969007388 */ /* 0x000fe80000004800 */
[----:B------:R-:W-:Y:S04]  /*09f0*/  STS [R105.X4+0x280], R58 ;  /* 0x0002803a69007388 */ /* 0x000fe80000004800 */
[----:B------:R-:W-:Y:S04]  /*0a00*/  STS [R105.X4+0x3a0], R59 ;  /* 0x0003a03b69007388 */ /* 0x000fe80000004800 */
[----:B-----5:R-:W-:Y:S04]  /*0a10*/  STS [R105.X4+0x80], R68 ;  /* 0x0000804469007388 */ /* 0x020fe80000004800 */
[----:B------:R-:W-:Y:S04]  /*0a20*/  STS [R105.X4+0x1a0], R69 ;  /* 0x0001a04569007388 */ /* 0x000fe80000004800 */
[----:B------:R-:W-:Y:S04]  /*0a30*/  STS [R105.X4+0x2c0], R70 ;  /* 0x0002c04669007388 */ /* 0x000fe80000004800 */
[----:B------:R-:W-:Y:S04]  /*0a40*/  STS [R105.X4+0x3e0], R71 ;  /* 0x0003e04769007388 */ /* 0x000fe80000004800 */
[----:B------:R-:W-:Y:S04]  /*0a50*/  STS [R105.X4+0xc0], R64 ;  /* 0x0000c04069007388 */ /* 0x000fe80000004800 */
[----:B------:R-:W-:Y:S04]  /*0a60*/  STS [R105.X4+0x1e0], R65 ;  /* 0x0001e04169007388 */ /* 0x000fe80000004800 */
[----:B------:R-:W-:Y:S04]  /*0a70*/  STS [R105.X4+0x300], R66 ;  /* 0x0003004269007388 */ /* 0x000fe80000004800 */
[----:B------:R-:W-:Y:S04]  /*0a80*/  STS [R105.X4+0x420], R67 ;  /* 0x0004204369007388 */ /* 0x000fe80000004800 */
[----:B------:R-:W-:Y:S06]  /*0a90*/  BAR.SYNC 0x0 ;  /* 0x0000000000007b1d */ /* 0x000fec0000000000 */
[----:B------:R0:W2:Y:S04]  /*0aa0*/  @!P1 LDG.E.EL.128 R40, [R2.64] ;  /* 0x0000000402289981 */ /* 0x0000a8000c2e1d00 */
[----:B------:R1:W3:Y:S04]  /*0ab0*/  @!P3 LDG.E.EL.128 R36, [R4.64] ;  /* 0x000000040424b981 */ /* 0x0002e8000c2e1d00 */
[----:B------:R-:W-:Y:S01]  /*0ac0*/  LDS.128 R52, [R104.X4] ;  /* 0x0000000068347984 */ /* 0x000fe20000004c00 */
[----:B0-----:R-:W-:-:S03]  /*0ad0*/  IMAD.WIDE R2, R7, R100, c[0x0][0x160] ;  /* 0x0000580007027625 */ /* 0x001fc600078e0264 */
[----:B------:R-:W-:Y:S04]  /*0ae0*/  LDS.128 R60, [R104.X4+0x10] ;  /* 0x00001000683c7984 */ /* 0x000fe80000004c00 */
[----:B------:R-:W-:Y:S04]  /*0af0*/  LDS.128 R44, [R104.X4+0x2400] ;  /* 0x00240000682c7984 */ /* 0x000fe80000004c00 */
[----:B------:R-:W-:Y:S04]  /*0b00*/  LDS.128 R48, [R104.X4+0x2410] ;  /* 0x0024100068307984 */ /* 0x000fe80000004c00 */
[----:B------:R-:W-:Y:S06]  /*0b10*/  BAR.SYNC 0x0 ;  /* 0x0000000000007b1d */ /* 0x000fec0000000000 */
[----:B------:R-:W-:Y:S04]  /*0b20*/  STS.U16 [R84], RZ ;  /* 0x000000ff54007388 */ /* 0x000fe80000000400 */
[----:B------:R-:W-:Y:S04]  /*0b30*/  STS.U16 [R84+0x82], RZ ;  /* 0x000082ff54007388 */ /* 0x000fe80000000400 */
        /* <DEDUP_REMOVED lines=14> */
[----:B------:R-:W-:Y:S06]  /*0c20*/  BAR.SYNC 0x0 ;  /* 0x0000000000007b1d */ /* 0x000fec0000000000 */
[----:B------:R-:W4:Y:S01]  /*0c30*/  @!P2 LDG.E.EL.128 R12, [R2.64] ;  /* 0x00000004020ca981 */ /* 0x000f22000c2e1d00 */
[----:B-1----:R-:W-:-:S03]  /*0c40*/  IMAD.WIDE R4, R9, R100, c[0x0][0x160] ;  /* 0x0000580009047625 */ /* 0x002fc600078e0264 */
[----:B------:R-:W-:Y:S04]  /*0c50*/  LDS.U16 R133, [R106] ;  /* 0x000000006a857984 */ /* 0x000fe80000000400 */
[----:B------:R0:W5:Y:S04]  /*0c60*/  @!P2 LDG.E.EL.128 R16, [R4.64] ;  /* 0x000000040410a981 */ /* 0x000168000c2e1d00 */
        /* <DEDUP_REMOVED lines=15> */
[----:B------:R-:W-:Y:S06]  /*0d60*/  BAR.SYNC 0x0 ;  /* 0x0000000000007b1d */ /* 0x000fec0000000000 */
[----:B----4-:R-:W-:-:S04]  /*0d70*/  SEL R21, R12, RZ, !P2 ;  /* 0x000000ff0c157207 */ /* 0x010fc80005000000 */
[----:B0-----:R-:W-:Y:S02]  /*0d80*/  SHF.R.U32.HI R5, RZ, 0x10, R21 ;  /* 0x00000010ff057819 */ /* 0x001fe40000011615 */
[----:B------:R-:W-:Y:S02]  /*0d90*/  SEL R23, R14, RZ, !P2 ;  /* 0x000000ff0e177207 */ /* 0x000fe40005000000 */
[----:B-----5:R-:W-:Y:S01]  /*0da0*/  SEL R11, R19, RZ, !P2 ;  /* 0x000000ff130b7207 */ /* 0x020fe20005000000 */
[----:B------:R0:W-:Y:S01]  /*0db0*/  STS.U16 [R84+0x82], R5 ;  /* 0x0000820554007388 */ /* 0x0001e20000000400 */
[----:B------:R-:W-:Y:S02]  /*0dc0*/  SEL R9, R18, RZ, !P2 ;  /* 0x000000ff12097207 */ /* 0x000fe40005000000 */
[----:B------:R-:W-:Y:S01]  /*0dd0*/  SHF.R.U32.HI R27, RZ, 0x10, R23 ;  /* 0x00000010ff1b7819 */ /* 0x000fe20000011617 */
[----:B------:R1:W-:Y:S01]  /*0de0*/  STS.U16 [R84+0x208], R23 ;  /* 0x0002081754007388 */ /* 0x0003e20000000400 */
[----:B------:R-:W-:-:S02]  /*0df0*/  SEL R13, R13, RZ, !P2 ;  /* 0x000000ff0d0d7207 */ /* 0x000fc40005000000 */
[----:B------:R-:W-:Y:S02]  /*0e00*/  SEL R25, R15, RZ, !P2 ;  /* 0x000000ff0f197207 */ /* 0x000fe40005000000 */
[----:B0-----:R-:W-:Y:S02]  /*0e10*/  IADD3 R5, R107, -0x80, RZ ;  /* 0xffffff806b057810 */ /* 0x001fe40007ffe0ff */
[----:B------:R-:W-:Y:S02]  /*0e20*/  SEL R7, R16, RZ, !P2 ;  /* 0x000000ff10077207 */ /* 0x000fe40005000000 */
[----:B------:R-:W-:Y:S02]  /*0e30*/  SEL R17, R17, RZ, !P2 ;  /* 0x000000ff11117207 */ /* 0x000fe40005000000 */
[----:B-1----:R-:W-:Y:S02]  /*0e40*/  SHF.R.U32.HI R23, RZ, 0x10, R11 ;  /* 0x00000010ff177819 */ /* 0x002fe4000001160b */
[----:B------:R-:W-:Y:S01]  /*0e50*/  LEA R89, R22, R5, 0x8 ;  /* 0x0000000516597211 */ /* 0x000fe200078e40ff */
[----:B------:R0:W-:Y:S01]  /*0e60*/  STS.U16 [R84], R21 ;  /* 0x0000001554007388 */ /* 0x0001e20000000400 */
[----:B------:R-:W-:Y:S01]  /*0e70*/  SHF.R.U32.HI R19, RZ, 0x10, R13 ;  /* 0x00000010ff137819 */ /* 0x000fe2000001160d */
[----:B------:R-:W-:Y:S01]  /*0e80*/  IMAD R85, R10, 0x100, R5 ;  /* 0x000001000a557824 */ /* 0x000fe200078e0205 */
[----:B------:R-:W-:Y:S01]  /*0e90*/  SHF.R.U32.HI R29, RZ, 0x10, R25 ;  /* 0x00000010ff1d7819 */ /* 0x000fe20000011619 */
[----:B------:R1:W-:Y:S01]  /*0ea0*/  STS.U16 [R84+0x248], R9 ;  /* 0x0002480954007388 */ /* 0x0003e20000000400 */
[----:B------:R-:W-:-:S02]  /*0eb0*/  SHF.R.U32.HI R3, RZ, 0x10, R7 ;  /* 0x00000010ff037819 */ /* 0x000fc40000011607 */
[----:B------:R-:W-:Y:S01]  /*0ec0*/  SHF.R.U32.HI R15, RZ, 0x10, R17 ;  /* 0x00000010ff0f7819 */ /* 0x000fe20000011611 */
[----:B------:R4:W-:Y:S01]  /*0ed0*/  STS.U16 [R84+0x34c], R11 ;  /* 0x00034c0b54007388 */ /* 0x0009e20000000400 */
[----:B0-----:R-:W-:-:S03]  /*0ee0*/  SHF.R.U32.HI R21, RZ, 0x10, R9 ;  /* 0x00000010ff157819 */ /* 0x001fc60000011609 */
[----:B------:R0:W-:Y:S01]  /*0ef0*/  STS.U16 [R84+0x3ce], R23 ;  /* 0x0003ce1754007388 */ /* 0x0001e20000000400 */
[----:B-1----:R-:W-:Y:S01]  /*0f00*/  CS2R R8, SRZ ;  /* 0x0000000000087805 */ /* 0x002fe2000001ff00 */
[----:B----4-:R-:W-:Y:S02]  /*0f10*/  CS2R R10, SRZ ;  /* 0x00000000000a7805 */ /* 0x010fe4000001ff00 */
[----:B------:R-:W-:Y:S01]  /*0f20*/  STS.U16 [R84+0x104], R13 ;  /* 0x0001040d54007388 */ /* 0x000fe20000000400 */
[----:B0-----:R-:W-:-:S03]  /*0f30*/  IMAD.WIDE R22, R89, R88, c[0x0][0x170] ;  /* 0x00005c0059167625 */ /* 0x001fc600078e0258 */
[----:B------:R-:W-:Y:S01]  /*0f40*/  STS.U16 [R84+0x186], R19 ;  /* 0x0001861354007388 */ /* 0x000fe20000000400 */
[----:B------:R-:W-:-:S03]  /*0f50*/  IMAD R87, R20, 0x100, R5 ;  /* 0x0000010014577824 */ /* 0x000fc600078e0205 */
[----:B------:R-:W-:Y:S01]  /*0f60*/  STS.U16 [R84+0x28a], R27 ;  /* 0x00028a1b54007388 */ /* 0x000fe20000000400 */
[----:B------:R-:W-:-:S03]  /*0f70*/  IMAD R145, R24, 0x100, R5 ;  /* 0x0000010018917824 */ /* 0x000fc600078e0205 */
[----:B------:R-:W-:Y:S04]  /*0f80*/  STS.U16 [R84+0x30c], R25 ;  /* 0x00030c1954007388 */ /* 0x000fe80000000400 */
[----:B------:R-:W-:Y:S04]  /*0f90*/  STS.U16 [R84+0x40], R7 ;  /* 0x0000400754007388 */ /* 0x000fe80000000400 */
[----:B------:R0:W-:Y:S04]  /*0fa0*/  STS.U16 [R84+0x144], R17 ;  /* 0x0001441154007388 */ /* 0x0001e80000000400 */
[----:B------:R-:W-:Y:S04]  /*0fb0*/  STS.U16 [R84+0x38e], R29 ;  /* 0x00038e1d54007388 */ /* 0x000fe80000000400 */
[----:B------:R-:W-:Y:S04]  /*0fc0*/  STS.U16 [R84+0xc2], R3 ;  /* 0x0000c20354007388 */ /* 0x000fe80000000400 */
[----:B------:R-:W-:Y:S04]  /*0fd0*/  STS.U16 [R84+0x1c6], R15 ;  /* 0x0001c60f54007388 */ /* 0x000fe80000000400 */
[----:B------:R-:W-:Y:S01]  /*0fe0*/  STS.U16 [R84+0x2ca], R21 ;  /* 0x0002ca1554007388 */ /* 0x000fe20000000400 */
[----:B0-----:R-:W-:-:S03]  /*0ff0*/  CS2R R16, SRZ ;  /* 0x0000000000107805 */ /* 0x001fc6000001ff00 */
[----:B------:R-:W-:Y:S06]  /*1000*/  BAR.SYNC 0x0 ;  /* 0x0000000000007b1d */ /* 0x000fec0000000000 */
[----:B------:R-:W4:Y:S01]  /*1010*/  @!P2 LDG.E.EL.128 R8, [R22.64] ;  /* 0x000000041608a981 */ /* 0x000f22000c2e1d00 */
[----:B------:R-:W-:Y:S01]  /*1020*/  CS2R R18, SRZ ;  /* 0x0000000000127805 */ /* 0x000fe2000001ff00 */
[----:B------:R-:W-:Y:S01]  /*1030*/  CS2R R12, SRZ ;  /* 0x00000000000c7805 */ /* 0x000fe2000001ff00 */
[----:B------:R-:W-:Y:S01]  /*1040*/  CS2R R14, SRZ ;  /* 0x00000000000e7805 */ /* 0x000fe2000001ff00 */
[----:B------:R-:W-:Y:S01]  /*1050*/  CS2R R4, SRZ ;  /* 0x0000000000047805 */ /* 0x000fe2000001ff00 */
[----:B------:R-:W-:Y:S01]  /*1060*/  CS2R R6, SRZ ;  /* 0x0000000000067805 */ /* 0x000fe2000001ff00 */
[-C--:B------:R-:W-:Y:S01]  /*1070*/  IMAD.WIDE R2, R85, R88.reuse, c[0x0][0x170] ;  /* 0x00005c0055027625 */ /* 0x080fe200078e0258 */
[----:B------:R-:W-:Y:S01]  /*1080*/  ISETP.GE.AND P1, PT, R98, 0x80, PT ;  /* 0x000000806200780c */ /* 0x000fe20003f26270 */
[----:B------:R-:W-:Y:S01]  /*1090*/  CS2R R76, SRZ ;  /* 0x00000000004c7805 */ /* 0x000fe2000001ff00 */
[----:B------:R-:W-:Y:S01]  /*10a0*/  ISETP.GE.AND P0, PT, R99, 0x80, PT ;  /* 0x000000806300780c */ /* 0x000fe20003f06270 */
[-C--:B------:R-:W-:Y:S01]  /*10b0*/  IMAD.WIDE R20, R87, R88.reuse, c[0x0][0x170] ;  /* 0x00005c0057147625 */ /* 0x080fe200078e0258 */
[----:B------:R-:W5:Y:S03]  /*10c0*/  @!P2 LDG.E.EL.128 R16, [R2.64] ;  /* 0x000000040210a981 */ /* 0x000f66000c2e1d00 */
[----:B------:R-:W-:Y:S01]  /*10d0*/  IMAD.WIDE R34, R145, R88, c[0x0][0x170] ;  /* 0x00005c0091227625 */ /* 0x000fe200078e0258 */
[----:B------:R0:W2:Y:S04]  /*10e0*/  @!P2 LDG.E.EL.128 R12, [R20.64] ;  /* 0x00000004140ca981 */ /* 0x0000a8000c2e1d00 */
[----:B------:R-:W2:Y:S01]  /*10f0*/  @!P2 LDG.E.EL.128 R4, [R34.64] ;  /* 0x000000042204a981 */ /* 0x000ea2000c2e1d00 */
[----:B------:R-:W-:-:S03]  /*1100*/  CS2R R78, SRZ ;  /* 0x00000000004e7805 */ /* 0x000fc6000001ff00 */
[----:B------:R-:W1:Y:S01]  /*1110*/  LDS.U16 R152, [R106] ;  /* 0x000000006a987984 */ /* 0x000e620000000400 */
[----:B------:R-:W-:-:S03]  /*1120*/  CS2R R80, SRZ ;  /* 0x0000000000507805 */ /* 0x000fc6000001ff00 */
[----:B------:R-:W0:Y:S01]  /*1130*/  LDS.U16 R153, [R106+0x2] ;  /* 0x000002006a997984 */ /* 0x000e220000000400 */
[----:B------:R-:W-:-:S03]  /*1140*/  CS2R R82, SRZ ;  /* 0x0000000000527805 */ /* 0x000fc6000001ff00 */
[----:B------:R-:W0:Y:S04]  /*1150*/  LDS.U16 R154, [R106+0x4] ;  /* 0x000004006a9a7984 */ /* 0x000e280000000400 */
        /* <DEDUP_REMOVED lines=11> */
[----:B------:R-:W-:Y:S04]  /*1210*/  LDS.U16 R140, [R106+0x1864] ;  /* 0x001864006a8c7984 */ /* 0x000fe80000000400 */
[----:B------:R-:W0:Y:S04]  /*1220*/  LDS.U16 R142, [R106+0x1866] ;  /* 0x001866006a8e7984 */ /* 0x000e280000000400 */
[----:B------:R-:W-:Y:S06]  /*1230*/  BAR.SYNC 0x0 ;  /* 0x0000000000007b1d */ /* 0x000fec0000000000 */
[----:B----4-:R-:W-:-:S02]  /*1240*/  SEL R24, R8, RZ, !P2 ;  /* 0x000000ff08187207 */ /* 0x010fc40005000000 */
[----:B------:R-:W-:Y:S02]  /*1250*/  IADD3 R8, R102, 0x40000, RZ ;  /* 0x0004000066087810 */ /* 0x000fe40007ffe0ff */
[----:B------:R-:W-:-:S03]  /*1260*/  SEL R23, R9, RZ, !P2 ;  /* 0x000000ff09177207 */ /* 0x000fc60005000000 */
[----:B------:R-:W-:Y:S01]  /*1270*/  IMAD.IADD R93, R103, 0x1, R8 ;  /* 0x00000001675d7824 */ /* 0x000fe200078e0208 */
[----:B------:R-:W-:Y:S02]  /*1280*/  SEL R22, R10, RZ, !P2 ;  /* 0x000000ff0a167207 */ /* 0x000fe40005000000 */
[----:B0-----:R-:W-:Y:S02]  /*1290*/  SEL R21, R11, RZ, !P2 ;  /* 0x000000ff0b157207 */ /* 0x001fe40005000000 */
[----:B-----5:R-:W-:Y:S02]  /*12a0*/  SEL R26, R16, RZ, !P2 ;  /* 0x000000ff101a7207 */ /* 0x020fe40005000000 */
[----:B------:R-:W-:Y:S02]  /*12b0*/  SEL R27, R17, RZ, !P2 ;  /* 0x000000ff111b7207 */ /* 0x000fe40005000000 */
[----:B------:R-:W-:Y:S02]  /*12c0*/  SEL R28, R18, RZ, !P2 ;  /* 0x000000ff121c7207 */ /* 0x000fe40005000000 */
[----:B------:R-:W-:-:S02]  /*12d0*/  SEL R29, R19, RZ, !P2 ;  /* 0x000000ff131d7207 */ /* 0x000fc40005000000 */
[----:B--2---:R-:W-:Y:S02]  /*12e0*/  SEL R30, R12, RZ, !P2 ;  /* 0x000000ff0c1e7207 */ /* 0x004fe40005000000 */
[----:B------:R-:W-:Y:S02]  /*12f0*/  SEL R31, R13, RZ, !P2 ;  /* 0x000000ff0d1f7207 */ /* 0x000fe40005000000 */
[----:B------:R-:W-:Y:S02]  /*1300*/  SEL R32, R14, RZ, !P2 ;  /* 0x000000ff0e207207 */ /* 0x000fe40005000000 */
[----:B------:R-:W-:Y:S02]  /*1310*/  SEL R25, R15, RZ, !P2 ;  /* 0x000000ff0f197207 */ /* 0x000fe40005000000 */
[----:B------:R-:W-:Y:S02]  /*1320*/  SEL R20, R4, RZ, !P2 ;  /* 0x000000ff04147207 */ /* 0x000fe40005000000 */
[----:B------:R-:W-:-:S02]  /*1330*/  SEL R3, R5, RZ, !P2 ;  /* 0x000000ff05037207 */ /* 0x000fc40005000000 */
[----:B------:R-:W-:Y:S02]  /*1340*/  SEL R2, R6, RZ, !P2 ;  /* 0x000000ff06027207 */ /* 0x000fe40005000000 */
[----:B------:R-:W-:Y:S01]  /*1350*/  SEL R0, R7, RZ, !P2 ;  /* 0x000000ff07007207 */ /* 0x000fe20005000000 */
[-C--:B------:R-:W-:Y:S01]  /*1360*/  IMAD.WIDE R92, R93, R100.reuse, c[0x0][0x160] ;  /* 0x000058005d5c7625 */ /* 0x080fe200078e0264 */
[----:B------:R-:W-:Y:S03]  /*1370*/  STS [R105.X4], R26 ;  /* 0x0000001a69007388 */ /* 0x000fe60000004800 */
[----:B------:R-:W-:Y:S01]  /*1380*/  IMAD.IADD R35, R101, 0x1, R8 ;  /* 0x0000000165237824 */ /* 0x000fe200078e0208 */
[----:B------:R-:W-:Y:S04]  /*1390*/  STS [R105.X4+0x120], R27 ;  /* 0x0001201b69007388 */ /* 0x000fe80000004800 */
[----:B------:R-:W-:Y:S01]  /*13a0*/  STS [R105.X4+0x240], R28 ;  /* 0x0002401c69007388 */ /* 0x000fe20000004800 */
[----:B------:R-:W-:-:S03]  /*13b0*/  IMAD.WIDE R34, R35, R100, c[0x0][0x160] ;  /* 0x0000580023227625 */ /* 0x000fc600078e0264 */
[----:B------:R-:W-:Y:S04]  /*13c0*/  STS [R105.X4+0x360], R29 ;  /* 0x0003601d69007388 */ /* 0x000fe80000004800 */
        /* <DEDUP_REMOVED lines=13> */
[----:B------:R-:W2:Y:S04]  /*14a0*/  @!P1 LDG.E.EL.128 R76, [R92.64] ;  /* 0x000000045c4c9981 */ /* 0x000ea8000c2e1d00 */
[----:B------:R-:W4:Y:S01]  /*14b0*/  @!P0 LDG.E.EL.128 R80, [R34.64] ;  /* 0x0000000422508981 */ /* 0x000f22000c2e1d00 */
[----:B------:R-:W-:-:S03]  /*14c0*/  ISETP.GE.AND P5, PT, R107, 0x80, PT ;  /* 0x000000806b00780c */ /* 0x000fc60003fa6270 */
[----:B------:R-:W-:Y:S04]  /*14d0*/  LDS.128 R4, [R104.X4] ;  /* 0x0000000068047984 */ /* 0x000fe80000004c00 */
[----:B------:R-:W-:Y:S04]  /*14e0*/  LDS.128 R8, [R104.X4+0x10] ;  /* 0x0000100068087984 */ /* 0x000fe80000004c00 */
[----:B------:R-:W-:Y:S04]  /*14f0*/  LDS.128 R12, [R104.X4+0x2400] ;  /* 0x00240000680c7984 */ /* 0x000fe80000004c00 */
[----:B------:R-:W-:Y:S04]  /*1500*/  LDS.128 R16, [R104.X4+0x2410] ;  /* 0x0024100068107984 */ /* 0x000fe80000004c00 */
[----:B------:R-:W-:Y:S06]  /*1510*/  BAR.SYNC 0x0 ;  /* 0x0000000000007b1d */ /* 0x000fec0000000000 */
[----:B-1----:R-:W-:Y:S01]  /*1520*/  SHF.L.U32 R152, R152, 0x10, RZ ;  /* 0x0000001098987819 */ /* 0x002fe200000006ff */
[----:B------:R-:W-:Y:S01]  /*1530*/  IMAD.U32 R153, R153, 0x10000, RZ ;  /* 0x0001000099997824 */ /* 0x000fe200078e00ff */
[----:B------:R-:W-:Y:S01]  /*1540*/  ISETP.GT.AND P4, PT, R107, 0x7f, PT ;  /* 0x0000007f6b00780c */ /* 0x000fe20003f84270 */
[----:B------:R-:W-:Y:S01]  /*1550*/  IMAD.U32 R138, R138, 0x10000, RZ ;  /* 0x000100008a8a7824 */ /* 0x000fe200078e00ff */
[----:B------:R-:W-:Y:S01]  /*1560*/  SHF.L.U32 R154, R154, 0x10, RZ ;  /* 0x000000109a9a7819 */ /* 0x000fe200000006ff */
[----:B------:R-:W-:-:S02]  /*1570*/  IMAD.U32 R155, R155, 0x10000, RZ ;  /* 0x000100009b9b7824 */ /* 0x000fc400078e00ff */
[----:B------:R-:W-:Y:S02]  /*1580*/  IMAD.U32 R156, R156, 0x10000, RZ ;  /* 0x000100009c9c7824 */ /* 0x000fe400078e00ff */
[----:B------:R-:W-:Y:S01]  /*1590*/  IMAD.U32 R157, R157, 0x10000, RZ ;  /* 0x000100009d9d7824 */ /* 0x000fe200078e00ff */
[----:B------:R-:W-:Y:S02]  /*15a0*/  SHF.L.U32 R158, R158, 0x10, RZ ;  /* 0x000000109e9e7819 */ /* 0x000fe400000006ff */
[----:B--2---:R-:W-:Y:S02]  /*15b0*/  SEL R91, R76, RZ, !P1 ;  /* 0x000000ff4c5b7207 */ /* 0x004fe40004800000 */
[----:B------:R-:W-:Y:S02]  /*15c0*/  SEL R147, R77, RZ, !P1 ;  /* 0x000000ff4d937207 */ /* 0x000fe40004800000 */
[----:B------:R-:W-:Y:S02]  /*15d0*/  SHF.R.U32.HI R163, RZ, 0x10, R91 ;  /* 0x00000010ffa37819 */ /* 0x000fe4000001165b */
[----:B------:R-:W-:-:S02]  /*15e0*/  SEL R149, R78, RZ, !P1 ;  /* 0x000000ff4e957207 */ /* 0x000fc40004800000 */
[----:B------:R-:W-:Y:S02]  /*15f0*/  SEL R151, R79, RZ, !P1 ;  /* 0x000000ff4f977207 */ /* 0x000fe40004800000 */
[----:B------:R-:W-:Y:S01]  /*1600*/  SHF.R.U32.HI R165, RZ, 0x10, R147 ;  /* 0x00000010ffa57819 */ /* 0x000fe20000011693 */
[----:B------:R0:W-:Y:S01]  /*1610*/  STS.U16 [R84], R91 ;  /* 0x0000005b54007388 */ /* 0x0001e20000000400 */
[----:B----4-:R-:W-:Y:S02]  /*1620*/  SEL R77, R80, RZ, !P0 ;  /* 0x000000ff504d7207 */ /* 0x010fe40004000000 */
[----:B------:R-:W-:Y:S02]  /*1630*/  SEL R79, R82, RZ, !P0 ;  /* 0x000000ff524f7207 */ /* 0x000fe40004000000 */
[----:B------:R-:W-:Y:S02]  /*1640*/  SEL R81, R81, RZ, !P0 ;  /* 0x000000ff51517207 */ /* 0x000fe40004000000 */
[----:B------:R-:W-:Y:S01]  /*1650*/  SEL R83, R83, RZ, !P0 ;  /* 0x000000ff53537207 */ /* 0x000fe20004000000 */
[----:B------:R1:W-:Y:S01]  /*1660*/  STS.U16 [R84+0x82], R163 ;  /* 0x000082a354007388 */ /* 0x0003e20000000400 */
[----:B0-----:R-:W-:-:S03]  /*1670*/  IADD3 R91, R85, 0x100, RZ ;  /* 0x00000100555b7810 */ /* 0x001fc60007ffe0ff */
[----:B------:R0:W-:Y:S01]  /*1680*/  STS.U16 [R84+0x208], R149 ;  /* 0x0002089554007388 */ /* 0x0001e20000000400 */
[----:B------:R-:W-:Y:S02]  /*1690*/  SHF.R.U32.HI R167, RZ, 0x10, R149 ;  /* 0x00000010ffa77819 */ /* 0x000fe40000011695 */
[----:B------:R-:W-:Y:S01]  /*16a0*/  SHF.R.U32.HI R169, RZ, 0x10, R151 ;  /* 0x00000010ffa97819 */ /* 0x000fe20000011697 */
[----:B------:R2:W-:Y:S01]  /*16b0*/  STS.U16 [R84+0x30c], R151 ;  /* 0x00030c9754007388 */ /* 0x0005e20000000400 */
[----:B-1----:R-:W-:-:S03]  /*16c0*/  SHF.R.U32.HI R163, RZ, 0x10, R79 ;  /* 0x00000010ffa37819 */ /* 0x002fc6000001164f */
[----:B------:R1:W-:Y:S01]  /*16d0*/  STS.U16 [R84+0x186], R165 ;  /* 0x000186a554007388 */ /* 0x0003e20000000400 */
[----:B0-----:R-:W-:-:S03]  /*16e0*/  SHF.R.U32.HI R149, RZ, 0x10, R77 ;  /* 0x00000010ff957819 */ /* 0x001fc6000001164d */
[----:B------:R0:W-:Y:S01]  /*16f0*/  STS.U16 [R84+0x40], R77 ;  /* 0x0000404d54007388 */ /* 0x0001e20000000400 */
[----:B--2---:R-:W-:-:S03]  /*1700*/  SHF.R.U32.HI R151, RZ, 0x10, R81 ;  /* 0x00000010ff977819 */ /* 0x004fc60000011651 */
[----:B------:R2:W-:Y:S01]  /*1710*/  STS.U16 [R84+0x248], R79 ;  /* 0x0002484f54007388 */ /* 0x0005e20000000400 */
[----:B-1----:R-:W-:Y:S01]  /*1720*/  SHF.R.U32.HI R165, RZ, 0x10, R83 ;  /* 0x00000010ffa57819 */ /* 0x002fe20000011653 */
[----:B------:R-:W-:Y:S01]  /*1730*/  IMAD.WIDE R90, R91, R88, c[0x0][0x170] ;  /* 0x00005c005b5a7625 */ /* 0x000fe200078e0258 */
[----:B0-----:R-:W-:Y:S01]  /*1740*/  CS2R R76, SRZ ;  /* 0x00000000004c7805 */ /* 0x001fe2000001ff00 */
[----:B--2---:R-:W-:Y:S01]  /*1750*/  CS2R R78, SRZ ;  /* 0x00000000004e7805 */ /* 0x004fe2000001ff00 */
[----:B------:R-:W-:Y:S04]  /*1760*/  STS.U16 [R84+0x104], R147 ;  /* 0x0001049354007388 */ /* 0x000fe80000000400 */
        /* <DEDUP_REMOVED lines=8> */
[----:B------:R-:W-:Y:S06]  /*17f0*/  BAR.SYNC 0x0 ;  /* 0x0000000000007b1d */ /* 0x000fec0000000000 */
[----:B------:R0:W2:Y:S01]  /*1800*/  @!P5 LDG.E.EL.128 R76, [R90.64] ;  /* 0x000000045a4cd981 */ /* 0x0000a2000c2e1d00 */
[----:B------:R-:W-:Y:S01]  /*1810*/  IADD3 R147, R87, 0x100, RZ ;  /* 0x0000010057937810 */ /* 0x000fe20007ffe0ff */
[----:B------:R-:W-:Y:S01]  /*1820*/  CS2R R80, SRZ ;  /* 0x0000000000507805 */ /* 0x000fe2000001ff00 */
[----:B------:R-:W-:-:S03]  /*1830*/  CS2R R82, SRZ ;  /* 0x0000000000527805 */ /* 0x000fc6000001ff00 */
[----:B------:R-:W-:-:S05]  /*1840*/  IMAD.WIDE R146, R147, R88, c[0x0][0x170] ;  /* 0x00005c0093927625 */ /* 0x000fca00078e0258 */
[----:B------:R1:W4:Y:S01]  /*1850*/  @!P5 LDG.E.EL.128 R80, [R146.64] ;  /* 0x000000049250d981 */ /* 0x000322000c2e1d00 */
[----:B------:R-:W-:Y:S01]  /*1860*/  IADD3 R149, R89, 0x100, RZ ;  /* 0x0000010059957810 */ /* 0x000fe20007ffe0ff */
[----:B------:R-:W-:Y:S01]  /*1870*/  CS2R R84, SRZ ;  /* 0x0000000000547805 */ /* 0x000fe2000001ff00 */
[----:B------:R-:W-:-:S03]  /*1880*/  CS2R R86, SRZ ;  /* 0x0000000000567805 */ /* 0x000fc6000001ff00 */
[----:B------:R-:W-:-:S05]  /*1890*/  IMAD.WIDE R148, R149, R88, c[0x0][0x170] ;  /* 0x00005c0095947625 */ /* 0x000fca00078e0258 */
[----:B------:R-:W5:Y:S01]  /*18a0*/  @!P5 LDG.E.EL.128 R84, [R148.64] ;  /* 0x000000049454d981 */ /* 0x000f62000c2e1d00 */
[----:B------:R-:W-:Y:S01]  /*18b0*/  IADD3 R151, R145, 0x100, RZ ;  /* 0x0000010091977810 */ /* 0x000fe20007ffe0ff */
[----:B0-----:R-:W-:-:S04]  /*18c0*/  CS2R R90, SRZ ;  /* 0x00000000005a7805 */ /* 0x001fc8000001ff00 */
[----:B------:R-:W-:Y:S02]  /*18d0*/  IMAD.WIDE R150, R151, R88, c[0x0][0x170] ;  /* 0x00005c0097967625 */ /* 0x000fe400078e0258 */
[----:B------:R-:W-:-:S06]  /*18e0*/  CS2R R88, SRZ ;  /* 0x0000000000587805 */ /* 0x000fcc000001ff00 */
[----:B------:R-:W3:Y:S01]  /*18f0*/  @!P5 LDG.E.EL.128 R88, [R150.64] ;  /* 0x000000049658d981 */ /* 0x000ee2000c2e1d00 */
[----:B------:R-:W-:Y:S02]  /*1900*/  LOP3.LUT R145, R152, 0x80000000, RZ, 0x3c, !PT ;  /* 0x8000000098917812 */ /* 0x000fe400078e3cff */
[----:B-1----:R-:W-:-:S03]  /*1910*/  LOP3.LUT R146, R153, 0x80000000, RZ, 0x3c, !PT ;  /* 0x8000000099927812 */ /* 0x002fc600078e3cff */
[----:B------:R-:W-:Y:S02]  /*1920*/  FFMA R26, R26, R145, RZ ;  /* 0x000000911a1a7223 */ /* 0x000fe400000000ff */
[----:B------:R-:W-:Y:S01]  /*1930*/  FFMA R27, R27, R146, RZ ;  /* 0x000000921b1b7223 */ /* 0x000fe200000000ff */
[----:B------:R-:W-:Y:S02]  /*1940*/  IMAD.U32 R145, R139, 0x10000, RZ ;  /* 0x000100008b917824 */ /* 0x000fe400078e00ff */
[----:B------:R-:W-:Y:S02]  /*1950*/  FSEL R139, R26, RZ, P4 ;  /* 0x000000ff1a8b7208 */ /* 0x000fe40002000000 */
[----:B------:R-:W-:Y:S02]  /*1960*/  FSEL R26, R27, RZ, P4 ;  /* 0x000000ff1b1a7208 */ /* 0x000fe40002000000 */
[----:B------:R-:W-:Y:S01]  /*1970*/  LOP3.LUT R27, R154, 0x80000000, RZ, 0x3c, !PT ;  /* 0x800000009a1b7812 */ /* 0x000fe200078e3cff */
[----:B------:R-:W-:-:S02]  /*1980*/  FFMA R72, R72, R145, R139 ;  /* 0x0000009148487223 */ /* 0x000fc4000000008b */
[----:B------:R-:W-:Y:S01]  /*1990*/  FFMA R73, R73, R138, R26 ;  /* 0x0000008a49497223 */ /* 0x000fe2000000001a */
[----:B------:R-:W-:Y:S02]  /*19a0*/  LOP3.LUT R26, R155, 0x80000000, RZ, 0x3c, !PT ;  /* 0x800000009b1a7812 */ /* 0x000fe400078e3cff */
[----:B------:R-:W-:Y:S02]  /*19b0*/  LOP3.LUT R139, R156, 0x80000000, RZ, 0x3c, !PT ;  /* 0x800000009c8b7812 */ /* 0x000fe400078e3cff */
[----:B------:R-:W-:Y:S01]  /*19c0*/  LOP3.LUT R138, R157, 0x80000000, RZ, 0x3c, !PT ;  /* 0x800000009d8a7812 */ /* 0x000fe200078e3cff */
[----:B------:R-:W-:Y:S01]  /*19d0*/  FFMA R28, R28, R27, RZ ;  /* 0x0000001b1c1c7223 */ /* 0x000fe200000000ff */
[----:B------:R-:W-:Y:S01]  /*19e0*/  FFMA R29, R29, R26, RZ ;  /* 0x0000001a1d1d7223 */ /* 0x000fe200000000ff */
[----:B------:R-:W-:Y:S02]  /*19f0*/  FFMA R30, R30, R139, RZ ;  /* 0x0000008b1e1e7223 */ /* 0x000fe400000000ff */
[----:B------:R-:W-:Y:S01]  /*1a00*/  FFMA R31, R31, R138, RZ ;  /* 0x0000008a1f1f7223 */ /* 0x000fe200000000ff */
[----:B------:R-:W-:Y:S01]  /*1a10*/  FSEL R27, R28, RZ, P4 ;  /* 0x000000ff1c1b7208 */ /* 0x000fe20002000000 */
[----:B------:R-:W-:Y:S01]  /*1a20*/  IMAD.U32 R137, R137, 0x10000, RZ ;  /* 0x0001000089897824 */ /* 0x000fe200078e00ff */
[----:B------:R-:W-:Y:S01]  /*1a30*/  FSEL R26, R29, RZ, P4 ;  /* 0x000000ff1d1a7208 */ /* 0x000fe20002000000 */
[----:B------:R-:W-:Y:S01]  /*1a40*/  IMAD.U32 R159, R159, 0x10000, RZ ;  /* 0x000100009f9f7824 */ /* 0x000fe200078e00ff */
[----:B------:R-:W-:Y:S01]  /*1a50*/  FSEL R29, R30, RZ, P4 ;  /* 0x000000ff1e1d7208 */ /* 0x000fe20002000000 */
[----:B------:R-:W-:Y:S01]  /*1a60*/  IMAD.U32 R136, R136, 0x10000, RZ ;  /* 0x0001000088887824 */ /* 0x000fe200078e00ff */
[----:B------:R-:W-:Y:S01]  /*1a70*/  FSEL R28, R31, RZ, P4 ;  /* 0x000000ff1f1c7208 */ /* 0x000fe20002000000 */
[----:B------:R-:W-:Y:S01]  /*1a80*/  IMAD.U32 R160, R160, 0x10000, RZ ;  /* 0x00010000a0a07824 */ /* 0x000fe200078e00ff */
[----:B------:R-:W-:Y:S01]  /*1a90*/  LOP3.LUT R31, R158, 0x80000000, RZ, 0x3c, !PT ;  /* 0x800000009e1f7812 */ /* 0x000fe200078e3cff */
[----:B------:R-:W-:Y:S01]  /*1aa0*/  IMAD.U32 R135, R135, 0x10000, RZ ;  /* 0x0001000087877824 */ /* 0x000fe200078e00ff */
[----:B------:R-:W-:Y:S01]  /*1ab0*/  SHF.L.U32 R161, R161, 0x10, RZ ;  /* 0x00000010a1a17819 */ /* 0x000fe200000006ff */
[----:B------:R-:W-:Y:S01]  /*1ac0*/  IMAD.U32 R162, R162, 0x10000, RZ ;  /* 0x00010000a2a27824 */ /* 0x000fe200078e00ff */
[----:B------:R-:W-:Y:S01]  /*1ad0*/  FFMA R75, R75, R137, R26 ;  /* 0x000000894b4b7223 */ /* 0x000fe2000000001a */
[----:B------:R-:W-:Y:S01]  /*1ae0*/  SHF.L.U32 R134, R134, 0x10, RZ ;  /* 0x0000001086867819 */ /* 0x000fe200000006ff */
[----:B------:R-:W-:Y:S01]  /*1af0*/  FFMA R136, R56, R136, R29 ;  /* 0x0000008838887223 */ /* 0x000fe2000000001d */
[----:B------:R-:W-:Y:S01]  /*1b00*/  LOP3.LUT R26, R159, 0x80000000, RZ, 0x3c, !PT ;  /* 0x800000009f1a7812 */ /* 0x000fe200078e3cff */
[----:B------:R-:W-:Y:S01]  /*1b10*/  FFMA R135, R57, R135, R28 ;  /* 0x0000008739877223 */ /* 0x000fe2000000001c */
[----:B------:R-:W-:Y:S01]  /*1b20*/  FFMA R32, R32, R31, RZ ;  /* 0x0000001f20207223 */ /* 0x000fe200000000ff */
[----:B------:R-:W-:-:S02]  /*1b30*/  LOP3.LUT R29, R160, 0x80000000, RZ, 0x3c, !PT ;  /* 0x80000000a01d7812 */ /* 0x000fc400078e3cff */
[----:B------:R-:W-:Y:S02]  /*1b40*/  LOP3.LUT R28, R161, 0x80000000, RZ, 0x3c, !PT ;  /* 0x80000000a11c7812 */ /* 0x000fe400078e3cff */
[----:B------:R-:W-:Y:S01]  /*1b50*/  LOP3.LUT R31, R162, 0x80000000, RZ, 0x3c, !PT ;  /* 0x80000000a21f7812 */ /* 0x000fe200078e3cff */
[----:B------:R-:W-:Y:S01]  /*1b60*/  FFMA R134, R74, R134, R27 ;  /* 0x000000864a867223 */ /* 0x000fe2000000001b */
[----:B------:R-:W-:Y:S01]  /*1b70*/  FFMA R25, R25, R26, RZ ;  /* 0x0000001a19197223 */ /* 0x000fe200000000ff */
[----:B------:R-:W-:Y:S01]  /*1b80*/  FSEL R27, R32, RZ, P4 ;  /* 0x000000ff201b7208 */ /* 0x000fe20002000000 */
[----:B------:R-:W-:Y:S01]  /*1b90*/  FFMA R24, R24, R29, RZ ;  /* 0x0000001d18187223 */ /* 0x000fe200000000ff */
[----:B------:R-:W-:Y:S01]  /*1ba0*/  IMAD.U32 R127, R127, 0x10000, RZ ;  /* 0x000100007f7f7824 */ /* 0x000fe200078e00ff */
[----:B------:R-:W-:Y:S01]  /*1bb0*/  FFMA R23, R23, R28, RZ ;  /* 0x0000001c17177223 */ /* 0x000fe200000000ff */
[----:B------:R-:W-:Y:S01]  /*1bc0*/  FFMA R22, R22, R31, RZ ;  /* 0x0000001f16167223 */ /* 0x000fe200000000ff */
[----:B------:R-:W-:Y:S01]  /*1bd0*/  FSEL R26, R25, RZ, P4 ;  /* 0x000000ff191a7208 */ /* 0x000fe20002000000 */
[----:B------:R-:W-:Y:S01]  /*1be0*/  FFMA R127, R58, R127, R27 ;  /* 0x0000007f3a7f7223 */ /* 0x000fe2000000001b */
[----:B------:R-:W-:Y:S01]  /*1bf0*/  FSEL R25, R24, RZ, P4 ;  /* 0x000000ff18197208 */ /* 0x000fe20002000000 */
[----:B------:R-:W0:Y:S01]  /*1c00*/  LDS.U16 R27, [R106] ;  /* 0x000000006a1b7984 */ /* 0x000e220000000400 */
[----:B------:R-:W-:Y:S01]  /*1c10*/  FSEL R24, R23, RZ, P4 ;  /* 0x000000ff17187208 */ /* 0x000fe20002000000 */
[----:B------:R-:W-:Y:S01]  /*1c20*/  IMAD.U32 R144, R144, 0x10000, RZ ;  /* 0x0001000090907824 */ /* 0x000fe200078e00ff */
[----:B------:R-:W-:Y:S01]  /*1c30*/  FSEL R23, R22, RZ, P4 ;  /* 0x000000ff16177208 */ /* 0x000fe20002000000 */
[----:B------:R-:W-:-:S03]  /*1c40*/  IMAD.U32 R122, R122, 0x10000, RZ ;  /* 0x000100007a7a7824 */ /* 0x000fc600078e00ff */
[----:B------:R-:W-:Y:S01]  /*1c50*/  LOP3.LUT R144, R144, 0x80000000, RZ, 0x3c, !PT ;  /* 0x8000000090907812 */ /* 0x000fe200078e3cff */
[----:B------:R-:W-:Y:S02]  /*1c60*/  FFMA R31, R70, R122, R23 ;  /* 0x0000007a461f7223 */ /* 0x000fe40000000017 */
[----:B------:R-:W1:Y:S01]  /*1c70*/  LDS.U16 R23, [R106+0x2] ;  /* 0x000002006a177984 */ /* 0x000e620000000400 */
[----:B------:R-:W-:Y:S01]  /*1c80*/  SHF.L.U32 R123, R123, 0x10, RZ ;  /* 0x000000107b7b7819 */ /* 0x000fe200000006ff */
[----:B------:R-:W-:Y:S01]  /*1c90*/  FFMA R21, R21, R144, RZ ;  /* 0x0000009015157223 */ /* 0x000fe200000000ff */
[----:B------:R-:W-:Y:S01]  /*1ca0*/  SHF.L.U32 R143, R143, 0x10, RZ ;  /* 0x000000108f8f7819 */ /* 0x000fe200000006ff */
[----:B------:R-:W-:Y:S02]  /*1cb0*/  IMAD.U32 R141, R141, 0x10000, RZ ;  /* 0x000100008d8d7824 */ /* 0x000fe400078e00ff */
[----:B------:R-:W-:Y:S02]  /*1cc0*/  IMAD.U32 R120, R120, 0x10000, RZ ;  /* 0x0001000078787824 */ /* 0x000fe400078e00ff */
[----:B------:R-:W-:Y:S01]  /*1cd0*/  IMAD.U32 R142, R142, 0x10000, RZ ;  /* 0x000100008e8e7824 */ /* 0x000fe200078e00ff */
[----:B------:R-:W-:Y:S01]  /*1ce0*/  FFMA R56, R69, R123, R24 ;  /* 0x0000007b45387223 */ /* 0x000fe20000000018 */
[----:B------:R-:W-:Y:S01]  /*1cf0*/  IMAD.U32 R140, R140, 0x10000, RZ ;  /* 0x000100008c8c7824 */ /* 0x000fe200078e00ff */
[----:B------:R-:W-:Y:S01]  /*1d00*/  FSEL R22, R21, RZ, P4 ;  /* 0x000000ff15167208 */ /* 0x000fe20002000000 */
[----:B------:R-:W-:Y:S01]  /*1d10*/  FFMA R29, R68, R120, R25 ;  /* 0x00000078441d7223 */ /* 0x000fe20000000019 */
[----:B------:R-:W-:Y:S01]  /*1d20*/  LOP3.LUT R143, R143, 0x80000000, RZ, 0x3c, !PT ;  /* 0x800000008f8f7812 */ /* 0x000fe200078e3cff */
[----:B------:R-:W-:Y:S01]  /*1d30*/  IMAD.U32 R116, R116, 0x10000, RZ ;  /* 0x0001000074747824 */ /* 0x000fe200078e00ff */
[----:B------:R-:W-:-:S02]  /*1d40*/  LOP3.LUT R24, R141, 0x80000000, RZ, 0x3c, !PT ;  /* 0x800000008d187812 */ /* 0x000fc400078e3cff */
[----:B------:R-:W-:Y:S01]  /*1d50*/  LOP3.LUT R25, R142, 0x80000000, RZ, 0x3c, !PT ;  /* 0x800000008e197812 */ /* 0x000fe200078e3cff */
[----:B------:R-:W-:Y:S01]  /*1d60*/  FFMA R116, R71, R116, R22 ;  /* 0x0000007447747223 */ /* 0x000fe20000000016 */
[----:B------:R-:W-:Y:S01]  /*1d70*/  LOP3.LUT R21, R140, 0x80000000, RZ, 0x3c, !PT ;  /* 0x800000008c157812 */ /* 0x000fe200078e3cff */
[----:B------:R-:W-:Y:S01]  /*1d80*/  FFMA R20, R20, R143, RZ ;  /* 0x0000008f14147223 */ /* 0x000fe200000000ff */
[----:B------:R-:W-:Y:S01]  /*1d90*/  FFMA R3, R3, R24, RZ ;  /* 0x0000001803037223 */ /* 0x000fe200000000ff */
[----:B------:R-:W-:Y:S01]  /*1da0*/  LDS.U16 R22, [R106+0x4] ;  /* 0x000004006a167984 */ /* 0x000fe20000000400 */
[----:B------:R-:W-:Y:S01]  /*1db0*/  FFMA R0, R0, R25, RZ ;  /* 0x0000001900007223 */ /* 0x000fe200000000ff */
[----:B------:R-:W-:Y:S01]  /*1dc0*/  FFMA R2, R2, R21, RZ ;  /* 0x0000001502027223 */ /* 0x000fe200000000ff */
[----:B------:R-:W-:Y:S01]  /*1dd0*/  FSEL R21, R20, RZ, P4 ;  /* 0x000000ff14157208 */ /* 0x000fe20002000000 */
[----:B------:R-:W1:Y:S01]  /*1de0*/  LDS.U16 R24, [R106+0x820] ;  /* 0x000820006a187984 */ /* 0x000e620000000400 */
[----:B------:R-:W-:-:S02]  /*1df0*/  FSEL R20, R3, RZ, P4 ;  /* 0x000000ff03147208 */ /* 0x000fc40002000000 */
[----:B------:R-:W-:Y:S01]  /*1e00*/  FSEL R3, R0, RZ, P4 ;  /* 0x000000ff00037208 */ /* 0x000fe20002000000 */
[----:B------:R-:W1:Y:S04]  /*1e10*/  LDS.U16 R25, [R106+0x822] ;  /* 0x000822006a197984 */ /* 0x000e680000000400 */
[----:B------:R-:W1:Y:S01]  /*1e20*/  LDS.U16 R0, [R106+0x6] ;  /* 0x000006006a007984 */ /* 0x000e620000000400 */
[----:B------:R-:W-:Y:S01]  /*1e30*/  IMAD.U32 R117, R117, 0x10000, RZ ;  /* 0x0001000075757824 */ /* 0x000fe200078e00ff */
[----:B------:R-:W-:-:S03]  /*1e40*/  FSEL R2, R2, RZ, P4 ;  /* 0x000000ff02027208 */ /* 0x000fc60002000000 */
[----:B------:R-:W-:Y:S01]  /*1e50*/  FFMA R117, R65, R117, R20 ;  /* 0x0000007541757223 */ /* 0x000fe20000000014 */
[----:B0-----:R-:W-:Y:S01]  /*1e60*/  SHF.L.U32 R20, R27, 0x10, RZ ;  /* 0x000000101b147819 */ /* 0x001fe200000006ff */
[----:B------:R-:W-:Y:S01]  /*1e70*/  IMAD.U32 R115, R115, 0x10000, RZ ;  /* 0x0001000073737824 */ /* 0x000fe200078e00ff */
[----:B------:R-:W-:Y:S01]  /*1e80*/  SHF.L.U32 R118, R118, 0x10, RZ ;  /* 0x0000001076767819 */ /* 0x000fe200000006ff */
[----:B-1----:R-:W-:Y:S02]  /*1e90*/  IMAD.U32 R23, R23, 0x10000, RZ ;  /* 0x0001000017177824 */ /* 0x002fe400078e00ff */
[----:B------:R-:W-:Y:S02]  /*1ea0*/  FFMA R58, R115, R66, R2 ;  /* 0x00000042733a7223 */ /* 0x000fe40000000002 */
[----:B------:R-:W0:Y:S01]  /*1eb0*/  LDS.U16 R2, [R106+0x824] ;  /* 0x000824006a027984 */ /* 0x000e220000000400 */
[----:B------:R-:W-:Y:S01]  /*1ec0*/  FFMA R57, R64, R118, R21 ;  /* 0x0000007640397223 */ /* 0x000fe20000000015 */
[----:B------:R-:W-:-:S04]  /*1ed0*/  IMAD.U32 R114, R114, 0x10000, RZ ;  /* 0x0001000072727824 */ /* 0x000fc800078e00ff */
[----:B------:R-:W-:Y:S02]  /*1ee0*/  FFMA R67, R114, R67, R3 ;  /* 0x0000004372437223 */ /* 0x000fe40000000003 */
[----:B------:R-:W1:Y:S01]  /*1ef0*/  LDS.U16 R3, [R106+0x826] ;  /* 0x000826006a037984 */ /* 0x000e620000000400 */
[----:B------:R-:W-:-:S04]  /*1f00*/  IMAD.U32 R121, R121, 0x10000, RZ ;  /* 0x0001000079797824 */ /* 0x000fc800078e00ff */
[----:B------:R-:W-:Y:S01]  /*1f10*/  FFMA R30, R59, R121, R26 ;  /* 0x000000793b1e7223 */ /* 0x000fe2000000001a */
[----:B------:R-:W-:Y:S02]  /*1f20*/  IMAD.U32 R24, R24, 0x10000, RZ ;  /* 0x0001000018187824 */ /* 0x000fe400078e00ff */
[----:B------:R-:W-:Y:S02]  /*1f30*/  IMAD.U32 R26, R25, 0x10000, RZ ;  /* 0x00010000191a7824 */ /* 0x000fe400078e00ff */
[----:B------:R-:W-:Y:S01]  /*1f40*/  IMAD.U32 R0, R0, 0x10000, RZ ;  /* 0x0001000000007824 */ /* 0x000fe200078e00ff */
[----:B------:R-:W-:Y:S01]  /*1f50*/  ISETP.GT.AND P3, PT, R107, 0xff, PT ;  /* 0x000000ff6b00780c */ /* 0x000fe20003f64270 */
[----:B------:R-:W-:Y:S02]  /*1f60*/  IMAD.U32 R128, R128, 0x10000, RZ ;  /* 0x0001000080807824 */ /* 0x000fe400078e00ff */
[----:B0-----:R-:W-:-:S03]  /*1f70*/  IMAD.U32 R2, R2, 0x10000, RZ ;  /* 0x0001000002027824 */ /* 0x001fc600078e00ff */
[----:B------:R-:W-:Y:S01]  /*1f80*/  FSEL R128, R128, RZ, P3 ;  /* 0x000000ff80807208 */ /* 0x000fe20001800000 */
[----:B-1----:R-:W-:Y:S02]  /*1f90*/  IMAD.U32 R3, R3, 0x10000, RZ ;  /* 0x0001000003037824 */ /* 0x002fe400078e00ff */
[----:B------:R-:W-:Y:S02]  /*1fa0*/  IMAD.U32 R125, R125, 0x10000, RZ ;  /* 0x000100007d7d7824 */ /* 0x000fe400078e00ff */
[----:B------:R-:W-:-:S03]  /*1fb0*/  IMAD.U32 R126, R126, 0x10000, RZ ;  /* 0x000100007e7e7824 */ /* 0x000fc600078e00ff */
[----:B------:R-:W-:Y:S02]  /*1fc0*/  FSEL R125, R125, RZ, P3 ;  /* 0x000000ff7d7d7208 */ /* 0x000fe40001800000 */
[----:B------:R-:W-:Y:S02]  /*1fd0*/  FSEL R126, R126, RZ, P3 ;  /* 0x000000ff7e7e7208 */ /* 0x000fe40001800000 */
[----:B--2---:R-:W-:Y:S02]  /*1fe0*/  SEL R76, R76, RZ, !P5 ;  /* 0x000000ff4c4c7207 */ /* 0x004fe40006800000 */
[----:B------:R-:W-:-:S03]  /*1ff0*/  SEL R74, R77, RZ, !P5 ;  /* 0x000000ff4d4a7207 */ /* 0x000fc60006800000 */
[----:B------:R-:W-:-:S05]  /*2000*/  FMUL R20, R76, R20 ;  /* 0x000000144c147220 */ /* 0x000fca0000400000 */
[----:B------:R-:W-:Y:S01]  /*2010*/  FSEL R21, R20, RZ, !P5 ;  /* 0x000000ff14157208 */ /* 0x000fe20006800000 */
[----:B------:R-:W-:-:S05]  /*2020*/  FMUL R20, R74, R23 ;  /* 0x000000174a147220 */ /* 0x000fca0000400000 */
[----:B------:R-:W-:Y:S02]  /*2030*/  FSEL R20, R20, RZ, !P5 ;  /* 0x000000ff14147208 */ /* 0x000fe40006800000 */
[----:B------:R-:W-:Y:S02]  /*2040*/  SHF.L.U32 R23, R22, 0x10, RZ ;  /* 0x0000001016177819 */ /* 0x000fe400000006ff */
[----:B------:R-:W-:Y:S01]  /*2050*/  LDS.U16 R22, [R106+0x1044] ;  /* 0x001044006a167984 */ /* 0x000fe20000000400 */
[----:B------:R-:W-:-:S03]  /*2060*/  FADD R73, R73, R20 ;  /* 0x0000001449497221 */ /* 0x000fc60000000000 */
[----:B------:R-:W0:Y:S01]  /*2070*/  LDS.U16 R20, [R106+0x1040] ;  /* 0x001040006a147984 */ /* 0x000e220000000400 */
[----:B------:R-:W-:Y:S02]  /*2080*/  SEL R78, R78, RZ, !P5 ;  /* 0x000000ff4e4e7207 */ /* 0x000fe40006800000 */
[----:B------:R-:W-:Y:S01]  /*2090*/  SEL R79, R79, RZ, !P5 ;  /* 0x000000ff4f4f7207 */ /* 0x000fe20006800000 */
[----:B------:R-:W-:Y:S01]  /*20a0*/  FADD R72, R72, R21 ;  /* 0x0000001548487221 */ /* 0x000fe20000000000 */
[----:B----4-:R-:W-:Y:S01]  /*20b0*/  SEL R80, R80, RZ, !P5 ;  /* 0x000000ff50507207 */ /* 0x010fe20006800000 */
[----:B------:R-:W-:Y:S01]  /*20c0*/  FMUL R23, R78, R23 ;  /* 0x000000174e177220 */ /* 0x000fe20000400000 */
[----:B------:R-:W-:Y:S01]  /*20d0*/  SEL R81, R81, RZ, !P5 ;  /* 0x000000ff51517207 */ /* 0x000fe20006800000 */
[----:B------:R-:W1:Y:S01]  /*20e0*/  LDS.U16 R21, [R106+0x1042] ;  /* 0x001042006a157984 */ /* 0x000e620000000400 */
[----:B------:R-:W-:Y:S02]  /*20f0*/  FMUL R0, R79, R0 ;  /* 0x000000004f007220 */ /* 0x000fe40000400000 */
[----:B------:R-:W-:Y:S01]  /*2100*/  FSEL R25, R23, RZ, !P5 ;  /* 0x000000ff17197208 */ /* 0x000fe20006800000 */
[----:B------:R-:W-:Y:S01]  /*2110*/  FMUL R23, R80, R24 ;  /* 0x0000001850177220 */ /* 0x000fe20000400000 */
[----:B------:R-:W-:Y:S01]  /*2120*/  FMUL R24, R81, R26 ;  /* 0x0000001a51187220 */ /* 0x000fe20000400000 */
[----:B------:R-:W-:-:S02]  /*2130*/  FSEL R26, R0, RZ, !P5 ;  /* 0x000000ff001a7208 */ /* 0x000fc40006800000 */
[----:B------:R-:W2:Y:S01]  /*2140*/  LDS.U16 R0, [R106+0x1046] ;  /* 0x001046006a007984 */ /* 0x000ea20000000400 */
[----:B------:R-:W-:Y:S02]  /*2150*/  SEL R82, R82, RZ, !P5 ;  /* 0x000000ff52527207 */ /* 0x000fe40006800000 */
[----:B------:R-:W-:Y:S02]  /*2160*/  FSEL R23, R23, RZ, !P5 ;  /* 0x000000ff17177208 */ /* 0x000fe40006800000 */
[----:B------:R-:W-:Y:S01]  /*2170*/  FSEL R24, R24, RZ, !P5 ;  /* 0x000000ff18187208 */ /* 0x000fe20006800000 */
[----:B------:R-:W-:Y:S01]  /*2180*/  FMUL R2, R82, R2 ;  /* 0x0000000252027220 */ /* 0x000fe20000400000 */
[----:B------:R-:W-:Y:S01]  /*2190*/  FADD R75, R75, R26 ;  /* 0x0000001a4b4b7221 */ /* 0x000fe20000000000 */
[----:B------:R-:W-:Y:S01]  /*21a0*/  FADD R26, R136, R23 ;  /* 0x00000017881a7221 */ /* 0x000fe20000000000 */
[----:B------:R-:W-:Y:S01]  /*21b0*/  SEL R114, R83, RZ, !P5 ;  /* 0x000000ff53727207 */ /* 0x000fe20006800000 */
[----:B------:R-:W-:Y:S01]  /*21c0*/  FADD R23, R135, R24 ;  /* 0x0000001887177221 */ /* 0x000fe20000000000 */
[----:B------:R-:W-:-:S03]  /*21d0*/  FSEL R2, R2, RZ, !P5 ;  /* 0x000000ff02027208 */ /* 0x000fc60006800000 */
[----:B------:R-:W-:Y:S01]  /*21e0*/  FADD R128, R128, R23 ;  /* 0x0000001780807221 */ /* 0x000fe20000000000 */
[----:B------:R-:W-:Y:S01]  /*21f0*/  FMUL R3, R114, R3 ;  /* 0x0000000372037220 */ /* 0x000fe20000400000 */
[----:B------:R-:W-:Y:S01]  /*2200*/  FADD R23, R127, R2 ;  /* 0x000000027f177221 */ /* 0x000fe20000000000 */
[----:B-----5:R-:W-:Y:S01]  /*2210*/  SEL R86, R86, RZ, !P5 ;  /* 0x000000ff56567207 */ /* 0x020fe20006800000 */
[----:B0-----:R-:W-:Y:S01]  /*2220*/  IMAD.U32 R2, R20, 0x10000, RZ ;  /* 0x0001000014027824 */ /* 0x001fe200078e00ff */
[----:B------:R-:W-:Y:S02]  /*2230*/  SHF.L.U32 R20, R22, 0x10, RZ ;  /* 0x0000001016147819 */ /* 0x000fe400000006ff */
[----:B------:R-:W-:-:S03]  /*2240*/  FSEL R3, R3, RZ, !P5 ;  /* 0x000000ff03037208 */ /* 0x000fc60006800000 */
[----:B------:R-:W-:Y:S01]  /*2250*/  FMUL R20, R86, R20 ;  /* 0x0000001456147220 */ /* 0x000fe20000400000 */
[----:B------:R-:W-:Y:S01]  /*2260*/  SEL R84, R84, RZ, !P5 ;  /* 0x000000ff54547207 */ /* 0x000fe20006800000 */
[----:B------:R-:W-:Y:S01]  /*2270*/  FADD R24, R30, R3 ;  /* 0x000000031e187221 */ /* 0x000fe20000000000 */
[----:B------:R-:W-:Y:S01]  /*2280*/  SEL R118, R85, RZ, !P5 ;  /* 0x000000ff55767207 */ /* 0x000fe20006800000 */
[----:B-1----:R-:W-:Y:S01]  /*2290*/  IMAD.U32 R3, R21, 0x10000, RZ ;  /* 0x0001000015037824 */ /* 0x002fe200078e00ff */
[----:B------:R-:W-:Y:S01]  /*22a0*/  FSEL R20, R20, RZ, !P5 ;  /* 0x000000ff14147208 */ /* 0x000fe20006800000 */
[----:B------:R-:W-:Y:S01]  /*22b0*/  FMUL R2, R84, R2 ;  /* 0x0000000254027220 */ /* 0x000fe20000400000 */
[----:B------:R-:W-:Y:S01]  /*22c0*/  FADD R66, R125, R24 ;  /* 0x000000187d427221 */ /* 0x000fe20000000000 */
[----:B------:R-:W-:Y:S01]  /*22d0*/  FMUL R3, R118, R3 ;  /* 0x0000000376037220 */ /* 0x000fe20000400000 */
[----:B------:R-:W-:Y:S01]  /*22e0*/  SEL R87, R87, RZ, !P5 ;  /* 0x000000ff57577207 */ /* 0x000fe20006800000 */
[----:B------:R-:W-:Y:S01]  /*22f0*/  FADD R24, R31, R20 ;  /* 0x000000141f187221 */ /* 0x000fe20000000000 */
[----:B--2---:R-:W-:Y:S01]  /*2300*/  IMAD.U32 R20, R0, 0x10000, RZ ;  /* 0x0001000000147824 */ /* 0x004fe200078e00ff */
[----:B------:R-:W-:Y:S01]  /*2310*/  FSEL R2, R2, RZ, !P5 ;  /* 0x000000ff02027208 */ /* 0x000fe20006800000 */
[----:B------:R-:W-:Y:S01]  /*2320*/  FADD R126, R126, R23 ;  /* 0x000000177e7e7221 */ /* 0x000fe20000000000 */
[----:B------:R-:W-:Y:S01]  /*2330*/  FSEL R3, R3, RZ, !P5 ;  /* 0x000000ff03037208 */ /* 0x000fe20006800000 */
[----:B------:R-:W-:Y:S01]  /*2340*/  FMUL R20, R87, R20 ;  /* 0x0000001457147220 */ /* 0x000fe20000400000 */
[----:B------:R-:W0:Y:S01]  /*2350*/  LDS.U16 R0, [R106+0x1860] ;  /* 0x001860006a007984 */ /* 0x000e220000000400 */
[----:B------:R-:W-:-:S02]  /*2360*/  FADD R23, R29, R2 ;  /* 0x000000021d177221 */ /* 0x000fc40000000000 */
[----:B------:R-:W-:Y:S01]  /*2370*/  FADD R22, R56, R3 ;  /* 0x0000000338167221 */ /* 0x000fe20000000000 */
[----:B------:R-:W1:Y:S01]  /*2380*/  LDS.U16 R2, [R106+0x1862] ;  /* 0x001862006a027984 */ /* 0x000e620000000400 */
[----:B------:R-:W-:-:S03]  /*2390*/  FSEL R21, R20, RZ, !P5 ;  /* 0x000000ff14157208 */ /* 0x000fc60006800000 */
[----:B------:R-:W2:Y:S04]  /*23a0*/  LDS.U16 R3, [R106+0x1864] ;  /* 0x001864006a037984 */ /* 0x000ea80000000400 */
[----:B------:R-:W4:Y:S01]  /*23b0*/  LDS.U16 R20, [R106+0x1866] ;  /* 0x001866006a147984 */ /* 0x000f220000000400 */
[----:B------:R-:W-:Y:S01]  /*23c0*/  IMAD.U32 R119, R119, 0x10000, RZ ;  /* 0x0001000077777824 */ /* 0x000fe200078e00ff */
[----:B------:R-:W-:Y:S01]  /*23d0*/  SHF.L.U32 R124, R124, 0x10, RZ ;  /* 0x000000107c7c7819 */ /* 0x000fe200000006ff */
[----:B------:R-:W-:Y:S01]  /*23e0*/  IMAD.U32 R112, R112, 0x10000, RZ ;  /* 0x0001000070707824 */ /* 0x000fe200078e00ff */
[----:B------:R-:W-:Y:S01]  /*23f0*/  FADD R21, R116, R21 ;  /* 0x0000001574157221 */ /* 0x000fe20000000000 */
[----:B---3--:R-:W-:Y:S02]  /*2400*/  SEL R90, R90, RZ, !P5 ;  /* 0x000000ff5a5a7207 */ /* 0x008fe40006800000 */
[----:B------:R-:W-:-:S02]  /*2410*/  SEL R88, R88, RZ, !P5 ;  /* 0x000000ff58587207 */ /* 0x000fc40006800000 */
[----:B------:R-:W-:Y:S01]  /*2420*/  SEL R91, R91, RZ, !P5 ;  /* 0x000000ff5b5b7207 */ /* 0x000fe20006800000 */
[----:B------:R-:W-:Y:S01]  /*2430*/  IMAD.U32 R133, R133, 0x10000, RZ ;  /* 0x0001000085857824 */ /* 0x000fe200078e00ff */
[----:B------:R-:W-:Y:S01]  /*2440*/  FSEL R119, R119, RZ, P3 ;  /* 0x000000ff77777208 */ /* 0x000fe20001800000 */
[----:B------:R-:W-:Y:S01]  /*2450*/  IMAD.U32 R132, R132, 0x10000, RZ ;  /* 0x0001000084847824 */ /* 0x000fe200078e00ff */
[----:B------:R-:W-:Y:S01]  /*2460*/  FSEL R124, R124, RZ, P3 ;  /* 0x000000ff7c7c7208 */ /* 0x000fe20001800000 */
[----:B------:R-:W-:Y:S01]  /*2470*/  IMAD.U32 R130, R130, 0x10000, RZ ;  /* 0x0001000082827824 */ /* 0x000fe200078e00ff */
[----:B------:R-:W-:Y:S01]  /*2480*/  FSEL R112, R112, RZ, P3 ;  /* 0x000000ff70707208 */ /* 0x000fe20001800000 */
[----:B------:R-:W-:Y:S01]  /*2490*/  FADD R68, R119, R22 ;  /* 0x0000001677447221 */ /* 0x000fe20000000000 */
[----:B------:R-:W-:Y:S01]  /*24a0*/  SEL R22, R89, RZ, !P5 ;  /* 0x000000ff59167207 */ /* 0x000fe20006800000 */
[----:B------:R-:W-:Y:S01]  /*24b0*/  FADD R124, R124, R23 ;  /* 0x000000177c7c7221 */ /* 0x000fe20000000000 */
[----:B------:R-:W-:Y:S01]  /*24c0*/  IMAD.U32 R113, R113, 0x10000, RZ ;  /* 0x0001000071717824 */ /* 0x000fe200078e00ff */
[----:B------:R-:W-:Y:S01]  /*24d0*/  FADD R112, R112, R21 ;  /* 0x0000001570707221 */ /* 0x000fe20000000000 */
[----:B------:R-:W-:Y:S01]  /*24e0*/  IMAD.U32 R110, R110, 0x10000, RZ ;  /* 0x000100006e6e7824 */ /* 0x000fe200078e00ff */
[----:B------:R-:W-:Y:S01]  /*24f0*/  SHF.L.U32 R131, R131, 0x10, RZ ;  /* 0x0000001083837819 */ /* 0x000fe200000006ff */
[----:B------:R-:W-:Y:S01]  /*2500*/  IMAD.U32 R109, R109, 0x10000, RZ ;  /* 0x000100006d6d7824 */ /* 0x000fe200078e00ff */
[----:B------:R-:W-:Y:S01]  /*2510*/  SHF.L.U32 R129, R129, 0x10, RZ ;  /* 0x0000001081817819 */ /* 0x000fe200000006ff */
[----:B------:R-:W-:Y:S01]  /*2520*/  IMAD.U32 R108, R108, 0x10000, RZ ;  /* 0x000100006c6c7824 */ /* 0x000fe200078e00ff */
[----:B------:R-:W-:Y:S01]  /*2530*/  SHF.L.U32 R111, R111, 0x10, RZ ;  /* 0x000000106f6f7819 */ /* 0x000fe200000006ff */
[----:B------:R-:W-:Y:S01]  /*2540*/  FADD R28, R134, R25 ;  /* 0x00000019861c7221 */ /* 0x000fe20000000000 */
[----:B0-----:R-:W-:Y:S01]  /*2550*/  SHF.L.U32 R21, R0, 0x10, RZ ;  /* 0x0000001000157819 */ /* 0x001fe200000006ff */
[----:B------:R-:W-:Y:S06]  /*2560*/  BAR.SYNC 0x0 ;  /* 0x0000000000007b1d */ /* 0x000fec0000000000 */
[----:B-1----:R-:W-:-:S02]  /*2570*/  IMAD.U32 R23, R2, 0x10000, RZ ;  /* 0x0001000002177824 */ /* 0x002fc400078e00ff */
[----:B--2---:R-:W-:Y:S02]  /*2580*/  IMAD.U32 R3, R3, 0x10000, RZ ;  /* 0x0001000003037824 */ /* 0x004fe400078e00ff */
[----:B----4-:R-:W-:Y:S01]  /*2590*/  IMAD.U32 R20, R20, 0x10000, RZ ;  /* 0x0001000014147824 */ /* 0x010fe200078e00ff */
[----:B------:R-:W-:Y:S01]  /*25a0*/  FMUL R2, R22, R23 ;  /* 0x0000001716027220 */ /* 0x000fe20000400000 */
[----:B------:R-:W-:Y:S01]  /*25b0*/  FMUL R3, R3, R90 ;  /* 0x0000005a03037220 */ /* 0x000fe20000400000 */
[----:B------:R-:W-:Y:S01]  /*25c0*/  FMUL R0, R88, R21 ;  /* 0x0000001558007220 */ /* 0x000fe20000400000 */
[----:B------:R-:W-:Y:S02]  /*25d0*/  FMUL R20, R20, R91 ;  /* 0x0000005b14147220 */ /* 0x000fe40000400000 */
[----:B------:R-:W-:Y:S02]  /*25e0*/  FSEL R2, R2, RZ, !P5 ;  /* 0x000000ff02027208 */ /* 0x000fe40006800000 */
[----:B------:R-:W-:-:S02]  /*25f0*/  FSEL R3, R3, RZ, !P5 ;  /* 0x000000ff03037208 */ /* 0x000fc40006800000 */
[----:B------:R-:W-:Y:S02]  /*2600*/  FSEL R0, R0, RZ, !P5 ;  /* 0x000000ff00007208 */ /* 0x000fe40006800000 */
[----:B------:R-:W-:Y:S01]  /*2610*/  FSEL R20, R20, RZ, !P5 ;  /* 0x000000ff14147208 */ /* 0x000fe20006800000 */
[----:B------:R-:W-:Y:S01]  /*2620*/  FADD R21, R117, R2 ;  /* 0x0000000275157221 */ /* 0x000fe20000000000 */
[----:B------:R-:W-:Y:S01]  /*2630*/  FSEL R133, R133, RZ, P3 ;  /* 0x000000ff85857208 */ /* 0x000fe20001800000 */
[----:B------:R-:W-:Y:S01]  /*2640*/  FADD R2, R58, R3 ;  /* 0x000000033a027221 */ /* 0x000fe20000000000 */
[----:B------:R-:W-:Y:S01]  /*2650*/  FSEL R132, R132, RZ, P3 ;  /* 0x000000ff84847208 */ /* 0x000fe20001800000 */
[----:B------:R-:W-:Y:S01]  /*2660*/  FADD R0, R57, R0 ;  /* 0x0000000039007221 */ /* 0x000fe20000000000 */
[----:B------:R-:W-:Y:S01]  /*2670*/  FSEL R131, R131, RZ, P3 ;  /* 0x000000ff83837208 */ /* 0x000fe20001800000 */
[----:B------:R-:W-:Y:S01]  /*2680*/  FADD R3, R67, R20 ;  /* 0x0000001443037221 */ /* 0x000fe20000000000 */
[----:B------:R-:W-:-:S02]  /*2690*/  FSEL R130, R130, RZ, P3 ;  /* 0x000000ff82827208 */ /* 0x000fc40001800000 */
[----:B------:R-:W-:Y:S02]  /*26a0*/  FSEL R129, R129, RZ, P3 ;  /* 0x000000ff81817208 */ /* 0x000fe40001800000 */
[----:B------:R-:W-:Y:S02]  /*26b0*/  FSEL R113, R113, RZ, P3 ;  /* 0x000000ff71717208 */ /* 0x000fe40001800000 */
[----:B------:R-:W-:Y:S02]  /*26c0*/  FSEL R111, R111, RZ, P3 ;  /* 0x000000ff6f6f7208 */ /* 0x000fe40001800000 */
[----:B------:R-:W-:Y:S02]  /*26d0*/  FSEL R110, R110, RZ, P3 ;  /* 0x000000ff6e6e7208 */ /* 0x000fe40001800000 */
[----:B------:R-:W-:Y:S02]  /*26e0*/  FSEL R109, R109, RZ, P3 ;  /* 0x000000ff6d6d7208 */ /* 0x000fe40001800000 */
[----:B------:R-:W-:Y:S01]  /*26f0*/  FSEL R108, R108, RZ, P3 ;  /* 0x000000ff6c6c7208 */ /* 0x000fe20001800000 */
[----:B------:R-:W-:Y:S01]  /*2700*/  FADD R72, R133, R72 ;  /* 0x0000004885487221 */ /* 0x000fe20000000000 */
[----:B------:R-:W-:Y:S01]  /*2710*/  FADD R132, R132, R73 ;  /* 0x0000004984847221 */ /* 0x000fe20000000000 */
[----:B------:R-:W-:Y:S01]  /*2720*/  FADD R32, R131, R28 ;  /* 0x0000001c83207221 */ /* 0x000fe20000000000 */
[----:B------:R-:W-:Y:S01]  /*2730*/  FADD R130, R130, R75 ;  /* 0x0000004b82827221 */ /* 0x000fe20000000000 */
[----:B------:R-:W-:Y:S01]  /*2740*/  FADD R64, R129, R26 ;  /* 0x0000001a81407221 */ /* 0x000fe20000000000 */
[----:B------:R-:W-:Y:S01]  /*2750*/  FADD R70, R113, R24 ;  /* 0x0000001871467221 */ /* 0x000fe20000000000 */
[----:B------:R0:W-:Y:S01]  /*2760*/  STS [R105.X4], R76 ;  /* 0x0000004c69007388 */ /* 0x0001e20000004800 */
[----:B------:R-:W-:Y:S01]  /*2770*/  FADD R0, R111, R0 ;  /* 0x000000006f007221 */ /* 0x000fe20000000000 */
[----:B------:R-:W-:Y:S01]  /*2780*/  FADD R110, R110, R21 ;  /* 0x000000156e6e7221 */ /* 0x000fe20000000000 */
[----:B------:R-:W-:Y:S01]  /*2790*/  FADD R2, R109, R2 ;  /* 0x000000026d027221 */ /* 0x000fe20000000000 */
[----:B------:R-:W-:Y:S01]  /*27a0*/  STS [R105.X4+0x240], R78 ;  /* 0x0002404e69007388 */ /* 0x000fe20000004800 */
[----:B------:R-:W-:-:S03]  /*27b0*/  FADD R108, R108, R3 ;  /* 0x000000036c6c7221 */ /* 0x000fc60000000000 */
[----:B------:R1:W-:Y:S01]  /*27c0*/  STS [R105.X4+0x360], R79 ;  /* 0x0003604f69007388 */ /* 0x0003e20000004800 */
[----:B0-----:R-:W-:-:S03]  /*27d0*/  CS2R R76, SRZ ;  /* 0x00000000004c7805 */ /* 0x001fc6000001ff00 */
[----:B------:R-:W-:Y:S04]  /*27e0*/  STS [R105.X4+0x120], R74 ;  /* 0x0001204a69007388 */ /* 0x000fe80000004800 */
[----:B------:R-:W-:Y:S01]  /*27f0*/  STS [R105.X4+0x40], R80 ;  /* 0x0000405069007388 */ /* 0x000fe20000004800 */
[----:B-1----:R-:W-:-:S03]  /*2800*/  CS2R R78, SRZ ;  /* 0x00000000004e7805 */ /* 0x002fc6000001ff00 */
        /* <DEDUP_REMOVED lines=12> */
[----:B------:R-:W-:Y:S04]  /*28d0*/  LDS.128 R28, [R104.X4+0x10] ;  /* 0x00001000681c7984 */ /* 0x000fe80000004c00 */
[----:B------:R-:W0:Y:S04]  /*28e0*/  LDS.128 R56, [R104.X4] ;  /* 0x0000000068387984 */ /* 0x000e280000004c00 */
[----:B------:R-:W-:Y:S04]  /*28f0*/  LDS.128 R20, [R104.X4+0x2410] ;  /* 0x0024100068147984 */ /* 0x000fe80000004c00 */
[----:B------:R-:W1:Y:S04]  /*2900*/  LDS.128 R24, [R104.X4+0x2400] ;  /* 0x0024000068187984 */ /* 0x000e680000004c00 */
[----:B------:R-:W-:Y:S06]  /*2910*/  BAR.SYNC 0x0 ;  /* 0x0000000000007b1d */ /* 0x000fec0000000000 */
[----:B------:R-:W-:Y:S04]  /*2920*/  STS [R105.X4], R72 ;  /* 0x0000004869007388 */ /* 0x000fe80000004800 */
        /* <DEDUP_REMOVED lines=16> */
[----:B------:R-:W2:Y:S01]  /*2a30*/  @!P2 LDG.E.EL.128 R76, [R92.64] ;  /* 0x000000045c4ca981 */ /* 0x000ea2000c2e1d00 */
[----:B------:R-:W-:Y:S01]  /*2a40*/  CS2R R72, SRZ ;  /* 0x0000000000487805 */ /* 0x000fe2000001ff00 */
[----:B------:R-:W-:-:S06]  /*2a50*/  CS2R R74, SRZ ;  /* 0x00000000004a7805 */ /* 0x000fcc000001ff00 */
[----:B------:R3:W4:Y:S01]  /*2a60*/  @!P2 LDG.E.EL.128 R72, [R34.64] ;  /* 0x000000042248a981 */ /* 0x000722000c2e1d00 */
[----:B------:R-:W-:-:S04]  /*2a70*/  IADD3 R102, R102, 0xc0000, RZ ;  /* 0x000c000066667810 */ /* 0x000fc80007ffe0ff */
[----:B------:R-:W-:Y:S01]  /*2a80*/  IADD3 R3, R103, R102, RZ ;  /* 0x0000006667037210 */ /* 0x000fe20007ffe0ff */
[----:B------:R-:W-:Y:S01]  /*2a90*/  CS2R R64, SRZ ;  /* 0x0000000000407805 */ /* 0x000fe2000001ff00 */
[----:B------:R-:W-:-:S03]  /*2aa0*/  CS2R R66, SRZ ;  /* 0x0000000000427805 */ /* 0x000fc6000001ff00 */
[----:B------:R-:W-:-:S05]  /*2ab0*/  IMAD.WIDE R2, R3, R100, c[0x0][0x160] ;  /* 0x0000580003027625 */ /* 0x000fca00078e0264 */
[----:B------:R5:W4:Y:S01]  /*2ac0*/  @!P1 LDG.E.EL.128 R64, [R2.64] ;  /* 0x0000000402409981 */ /* 0x000b22000c2e1d00 */
[----:B------:R-:W-:Y:S01]  /*2ad0*/  IMAD.IADD R101, R101, 0x1, R102 ;  /* 0x0000000165657824 */ /* 0x000fe200078e0266 */
[----:B------:R-:W-:Y:S01]  /*2ae0*/  CS2R R68, SRZ ;  /* 0x0000000000447805 */ /* 0x000fe2000001ff00 */
[----:B------:R-:W-:Y:S02]  /*2af0*/  CS2R R70, SRZ ;  /* 0x0000000000467805 */ /* 0x000fe4000001ff00 */
[----:B------:R-:W-:-:S05]  /*2b00*/  IMAD.WIDE R100, R101, R100, c[0x0][0x160] ;  /* 0x0000580065647625 */ /* 0x000fca00078e0264 */
[----:B------:R-:W4:Y:S04]  /*2b10*/  @!P0 LDG.E.EL.128 R68, [R100.64] ;  /* 0x0000000464448981 */ /* 0x000f28000c2e1d00 */
[----:B------:R-:W0:Y:S01]  /*2b20*/  S2R R0, SR_TID.X ;  /* 0x0000000000007919 */ /* 0x000e220000002100 */
[----:B------:R-:W-:-:S04]  /*2b30*/  SHF.R.U32.HI R97, RZ, 0x5, R97 ;  /* 0x00000005ff617819 */ /* 0x000fc80000011661 */
[----:B-----5:R-:W-:-:S05]  /*2b40*/  SGXT.U32 R2, R97, 0x3 ;  /* 0x000000036102781a */ /* 0x020fca0000000000 */
[----:B------:R-:W-:Y:S01]  /*2b50*/  IMAD.SHL.U32 R2, R2, 0x2, RZ ;  /* 0x0000000202027824 */ /* 0x000fe200078e00ff */
[----:B------:R-:W-:Y:S01]  /*2b60*/  SHF.L.U32 R81, R42, 0x10, RZ ;  /* 0x000000102a517819 */ /* 0x000fe200000006ff */
[----:B------:R-:W-:Y:S01]  /*2b70*/  IMAD.U32 R83, R36, 0x10000, RZ ;  /* 0x0001000024537824 */ /* 0x000fe200078e00ff */
[----:B------:R-:W-:Y:S02]  /*2b80*/  SHF.L.U32 R85, R38, 0x10, RZ ;  /* 0x0000001026557819 */ /* 0x000fe400000006ff */
[----:B0-----:R-:W-:-:S04]  /*2b90*/  SHF.R.U32.HI R32, RZ, 0x4, R0 ;  /* 0x00000004ff207819 */ /* 0x001fc80000011600 */
[----:B------:R-:W-:Y:S02]  /*2ba0*/  SGXT.U32 R3, R32, 0x1 ;  /* 0x000000012003781a */ /* 0x000fe40000000000 */
[----:B------:R-:W-:Y:S01]  /*2bb0*/  PRMT R32, R42, 0x7632, R32 ;  /* 0x000076322a207816 */ /* 0x000fe20000000020 */
[----:B------:R-:W-:Y:S01]  /*2bc0*/  IMAD.U32 R42, R40, 0x10000, RZ ;  /* 0x00010000282a7824 */ /* 0x000fe200078e00ff */
[----:B------:R-:W-:Y:S02]  /*2bd0*/  LOP3.LUT R3, R2, R3, RZ, 0xfc, !PT ;  /* 0x0000000302037212 */ /* 0x000fe400078efcff */
[----:B------:R-:W-:Y:S01]  /*2be0*/  PRMT R2, R40, 0x7632, R2 ;  /* 0x0000763228027816 */ /* 0x000fe20000000002 */
[----:B------:R-:W-:Y:S01]  /*2bf0*/  IMAD.U32 R86, R39, 0x10000, RZ ;  /* 0x0001000027567824 */ /* 0x000fe200078e00ff */
[----:B------:R-:W-:Y:S01]  /*2c00*/  PRMT R40, R38, 0x7632, R40 ;  /* 0x0000763226287816 */ /* 0x000fe20000000028 */
[----:B------:R-:W-:Y:S01]  /*2c10*/  IMAD.U32 R84, R37, 0x10000, RZ ;  /* 0x0001000025547824 */ /* 0x000fe200078e00ff */
[----:B---3--:R-:W-:-:S02]  /*2c20*/  PRMT R35, R36, 0x7632, R35 ;  /* 0x0000763224237816 */ /* 0x008fc40000000023 */
[----:B------:R-:W-:Y:S02]  /*2c30*/  PRMT R38, R39, 0x7632, R38 ;  /* 0x0000763227267816 */ /* 0x000fe40000000026 */
[----:B------:R-:W-:Y:S01]  /*2c40*/  PRMT R36, R37, 0x7632, R36 ;  /* 0x0000763225247816 */ /* 0x000fe20000000024 */
[----:B------:R-:W-:Y:S01]  /*2c50*/  IMAD.SHL.U32 R0, R0, 0x4, RZ ;  /* 0x0000000400007824 */ /* 0x000fe200078e00ff */
[C---:B------:R-:W-:Y:S01]  /*2c60*/  PRMT R34, R43.reuse, 0x7632, R34 ;  /* 0x000076322b227816 */ /* 0x040fe20000000022 */
[----:B------:R-:W-:-:S03]  /*2c70*/  IMAD.U32 R82, R43, 0x10000, RZ ;  /* 0x000100002b527824 */ /* 0x000fc600078e00ff */
[----:B------:R-:W-:Y:S01]  /*2c80*/  LOP3.LUT R0, R0, 0x3c, RZ, 0xc0, !PT ;  /* 0x0000003c00007812 */ /* 0x000fe200078ec0ff */
[----:B------:R-:W-:Y:S01]  /*2c90*/  IMAD.U32 R80, R41, 0x10000, RZ ;  /* 0x0001000029507824 */ /* 0x000fe200078e00ff */
[----:B------:R-:W-:-:S03]  /*2ca0*/  ISETP.GT.AND P3, PT, R98, 0x7f, PT ;  /* 0x0000007f6200780c */ /* 0x000fc60003f64270 */
[----:B------:R-:W-:Y:S01]  /*2cb0*/  IMAD R0, R3, 0x48, R0 ;  /* 0x0000004803007824 */ /* 0x000fe200078e0200 */
[----:B------:R-:W-:Y:S02]  /*2cc0*/  PRMT R3, R41, 0x7632, R3 ;  /* 0x0000763229037816 */ /* 0x000fe40000000003 */
[----:B------:R-:W-:Y:S02]  /*2cd0*/  SHF.L.U32 R32, R32, 0x10, RZ ;  /* 0x0000001020207819 */ /* 0x000fe400000006ff */
[----:B------:R-:W-:Y:S01]  /*2ce0*/  ISETP.GT.AND P4, PT, R99, 0x7f, PT ;  /* 0x0000007f6300780c */ /* 0x000fe20003f84270 */
[----:B------:R-:W-:Y:S02]  /*2cf0*/  IMAD.U32 R38, R38, 0x10000, RZ ;  /* 0x0001000026267824 */ /* 0x000fe400078e00ff */
[----:B------:R-:W-:Y:S01]  /*2d00*/  IMAD.U32 R35, R35, 0x10000, RZ ;  /* 0x0001000023237824 */ /* 0x000fe200078e00ff */
[----:B------:R-:W-:Y:S01]  /*2d10*/  SHF.L.U32 R40, R40, 0x10, RZ ;  /* 0x0000001028287819 */ /* 0x000fe200000006ff */
[----:B------:R-:W-:Y:S01]  /*2d20*/  IMAD.U32 R34, R34, 0x10000, RZ ;  /* 0x0001000022227824 */ /* 0x000fe200078e00ff */
[----:B------:R-:W-:-:S02]  /*2d30*/  SHF.L.U32 R36, R36, 0x10, RZ ;  /* 0x0000001024247819 */ /* 0x000fc400000006ff */
[----:B------:R-:W-:Y:S02]  /*2d40*/  LOP3.LUT R33, R33, R95, RZ, 0xfc, !PT ;  /* 0x0000005f21217212 */ /* 0x000fe400078efcff */
[----:B--2---:R-:W-:Y:S02]  /*2d50*/  SEL R76, R76, RZ, !P2 ;  /* 0x000000ff4c4c7207 */ /* 0x004fe40005000000 */
[----:B------:R-:W-:Y:S02]  /*2d60*/  SEL R79, R79, RZ, !P2 ;  /* 0x000000ff4f4f7207 */ /* 0x000fe40005000000 */
[----:B------:R-:W-:Y:S01]  /*2d70*/  SEL R37, R78, RZ, !P2 ;  /* 0x000000ff4e257207 */ /* 0x000fe20005000000 */
[----:B------:R-:W-:Y:S01]  /*2d80*/  IMAD.U32 R39, R76, 0x10000, RZ ;  /* 0x000100004c277824 */ /* 0x000fe200078e00ff */
[----:B------:R-:W-:Y:S01]  /*2d90*/  SEL R78, R77, RZ, !P2 ;  /* 0x000000ff4d4e7207 */ /* 0x000fe20005000000 */
[----:B------:R-:W-:Y:S01]  /*2da0*/  IMAD.U32 R77, R79, 0x10000, RZ ;  /* 0x000100004f4d7824 */ /* 0x000fe200078e00ff */
[C---:B------:R-:W-:Y:S01]  /*2db0*/  SHF.L.U32 R43, R37.reuse, 0x10, RZ ;  /* 0x00000010252b7819 */ /* 0x040fe200000006ff */
[----:B------:R-:W-:Y:S01]  /*2dc0*/  FFMA R39, -R4, R39, RZ ;  /* 0x0000002704277223 */ /* 0x000fe200000001ff */
[----:B------:R-:W-:-:S02]  /*2dd0*/  PRMT R37, R37, 0x7632, R37 ;  /* 0x0000763225257816 */ /* 0x000fc40000000025 */
[----:B------:R-:W-:Y:S01]  /*2de0*/  PRMT R4, R76, 0x7632, R4 ;  /* 0x000076324c047816 */ /* 0x000fe20000000004 */
[----:B------:R-:W-:Y:S01]  /*2df0*/  FFMA R77, -R10, R77, RZ ;  /* 0x0000004d0a4d7223 */ /* 0x000fe200000001ff */
[----:B------:R-:W-:-:S03]  /*2e00*/  SHF.L.U32 R10, R37, 0x10, RZ ;  /* 0x00000010250a7819 */ /* 0x000fc600000006ff */
[----:B------:R-:W-:Y:S01]  /*2e10*/  IMAD.U32 R4, R4, 0x10000, RZ ;  /* 0x0001000004047824 */ /* 0x000fe200078e00ff */
[----:B----4-:R-:W-:Y:S01]  /*2e20*/  SEL R75, R75, RZ, !P2 ;  /* 0x000000ff4b4b7207 */ /* 0x010fe20005000000 */
[----:B------:R-:W-:Y:S01]  /*2e30*/  FFMA R9, -R9, R10, RZ ;  /* 0x0000000a09097223 */ /* 0x000fe200000001ff */
[----:B------:R-:W-:Y:S01]  /*2e40*/  IMAD.U32 R41, R78, 0x10000, RZ ;  /* 0x000100004e297824 */ /* 0x000fe200078e00ff */
[----:B------:R-:W-:Y:S01]  /*2e50*/  FFMA R4, -R5, R4, RZ ;  /* 0x0000000405047223 */ /* 0x000fe200000001ff */
[----:B------:R-:W-:Y:S02]  /*2e60*/  IMAD.U32 R5, R2, 0x10000, RZ ;  /* 0x0001000002057824 */ /* 0x000fe400078e00ff */
[----:B------:R-:W-:Y:S01]  /*2e70*/  FFMA R41, -R6, R41, RZ ;  /* 0x0000002906297223 */ /* 0x000fe200000001ff */
[----:B------:R-:W-:Y:S01]  /*2e80*/  FSEL R2, R9, RZ, P3 ;  /* 0x000000ff09027208 */ /* 0x000fe20001800000 */
[----:B------:R-:W-:Y:S01]  /*2e90*/  IMAD.U32 R9, R75, 0x10000, RZ ;  /* 0x000100004b097824 */ /* 0x000fe200078e00ff */
[----:B------:R-:W-:-:S02]  /*2ea0*/  FSEL R4, R4, RZ, P3 ;  /* 0x000000ff04047208 */ /* 0x000fc40001800000 */
[----:B------:R-:W-:Y:S02]  /*2eb0*/  PRMT R6, R78, 0x7632, R6 ;  /* 0x000076324e067816 */ /* 0x000fe40000000006 */
[----:B------:R-:W-:Y:S02]  /*2ec0*/  PRMT R75, R75, 0x7632, R75 ;  /* 0x000076324b4b7816 */ /* 0x000fe4000000004b */
[----:B------:R-:W-:Y:S01]  /*2ed0*/  SEL R72, R72, RZ, !P2 ;  /* 0x000000ff48487207 */ /* 0x000fe20005000000 */
[----:B------:R-:W-:Y:S01]  /*2ee0*/  FFMA R61, R61, R32, R2 ;  /* 0x000000203d3d7223 */ /* 0x000fe20000000002 */
[----:B------:R-:W-:Y:S01]  /*2ef0*/  FFMA R53, R53, R5, R4 ;  /* 0x0000000535357223 */ /* 0x000fe20000000004 */
[----:B------:R-:W-:Y:S01]  /*2f00*/  IMAD.U32 R6, R6, 0x10000, RZ ;  /* 0x0001000006067824 */ /* 0x000fe200078e00ff */
[----:B------:R-:W-:Y:S02]  /*2f10*/  SEL R74, R74, RZ, !P2 ;  /* 0x000000ff4a4a7207 */ /* 0x000fe40005000000 */
[----:B------:R-:W-:-:S02]  /*2f20*/  SHF.L.U32 R2, R3, 0x10, RZ ;  /* 0x0000001003027819 */ /* 0x000fc400000006ff */
[----:B------:R-:W-:Y:S02]  /*2f30*/  SHF.L.U32 R4, R75, 0x10, RZ ;  /* 0x000000104b047819 */ /* 0x000fe400000006ff */
[C---:B------:R-:W-:Y:S02]  /*2f40*/  SHF.L.U32 R3, R72.reuse, 0x10, RZ ;  /* 0x0000001048037819 */ /* 0x040fe400000006ff */
[----:B------:R-:W-:Y:S02]  /*2f50*/  SEL R73, R73, RZ, !P2 ;  /* 0x000000ff49497207 */ /* 0x000fe40005000000 */
[----:B------:R-:W-:Y:S01]  /*2f60*/  PRMT R72, R72, 0x7632, R72 ;  /* 0x0000763248487816 */ /* 0x000fe20000000048 */
[----:B------:R-:W-:Y:S01]  /*2f70*/  FFMA R6, -R7, R6, RZ ;  /* 0x0000000607067223 */ /* 0x000fe200000001ff */
[----:B------:R-:W-:Y:S01]  /*2f80*/  IMAD.U32 R7, R74, 0x10000, RZ ;  /* 0x000100004a077824 */ /* 0x000fe200078e00ff */
[----:B------:R-:W-:Y:S01]  /*2f90*/  FFMA R4, -R19, R4, RZ ;  /* 0x0000000413047223 */ /* 0x000fe200000001ff */
[----:B------:R-:W-:Y:S01]  /*2fa0*/  FFMA R3, -R12, R3, RZ ;  /* 0x000000030c037223 */ /* 0x000fe200000001ff */
[----:B------:R-:W-:Y:S01]  /*2fb0*/  PRMT R74, R74, 0x7632, R74 ;  /* 0x000076324a4a7816 */ /* 0x000fe2000000004a */
[----:B------:R-:W-:-:S02]  /*2fc0*/  IMAD.U32 R5, R73, 0x10000, RZ ;  /* 0x0001000049057824 */ /* 0x000fc400078e00ff */
[----:B------:R-:W-:Y:S01]  /*2fd0*/  IMAD.U32 R72, R72, 0x10000, RZ ;  /* 0x0001000048487824 */ /* 0x000fe200078e00ff */
[----:B------:R-:W-:Y:S01]  /*2fe0*/  FFMA R7, -R16, R7, RZ ;  /* 0x0000000710077223 */ /* 0x000fe200000001ff */
[----:B------:R-:W-:Y:S01]  /*2ff0*/  FSEL R4, R4, RZ, P4 ;  /* 0x000000ff04047208 */ /* 0x000fe20002000000 */
[----:B------:R-:W-:Y:S01]  /*3000*/  FFMA R43, -R8, R43, RZ ;  /* 0x0000002b082b7223 */ /* 0x000fe200000001ff */
[----:B------:R-:W-:Y:S01]  /*3010*/  FFMA R5, -R14, R5, RZ ;  /* 0x000000050e057223 */ /* 0x000fe200000001ff */
[----:B------:R-:W-:Y:S01]  /*3020*/  IMAD.U32 R74, R74, 0x10000, RZ ;  /* 0x000100004a4a7824 */ /* 0x000fe200078e00ff */
[----:B------:R-:W-:Y:S01]  /*3030*/  FFMA R13, -R13, R72, RZ ;  /* 0x000000480d0d7223 */ /* 0x000fe200000001ff */
[----:B------:R-:W-:Y:S02]  /*3040*/  FSEL R3, R3, RZ, P4 ;  /* 0x000000ff03037208 */ /* 0x000fe40002000000 */
[----:B------:R-:W-:Y:S02]  /*3050*/  PRMT R8, R79, 0x7632, R8 ;  /* 0x000076324f087816 */ /* 0x000fe40000000008 */
[----:B------:R-:W-:Y:S01]  /*3060*/  SEL R64, R64, RZ, !P1 ;  /* 0x000000ff40407207 */ /* 0x000fe20004800000 */
[----:B------:R-:W-:Y:S01]  /*3070*/  FFMA R17, -R17, R74, RZ ;  /* 0x0000004a11117223 */ /* 0x000fe200000001ff */
[----:B------:R-:W-:Y:S01]  /*3080*/  FSEL R6, R6, RZ, P3 ;  /* 0x000000ff06067208 */ /* 0x000fe20001800000 */
[----:B------:R-:W-:Y:S01]  /*3090*/  FFMA R51, R51, R38, R4 ;  /* 0x0000002633337223 */ /* 0x000fe20000000004 */
[----:B------:R-:W-:Y:S01]  /*30a0*/  FSEL R7, R7, RZ, P4 ;  /* 0x000000ff07077208 */ /* 0x000fe20002000000 */
[----:B------:R-:W-:Y:S01]  /*30b0*/  FFMA R83, R44, R83, R3 ;  /* 0x000000532c537223 */ /* 0x000fe20000000003 */
[----:B------:R-:W-:Y:S01]  /*30c0*/  FSEL R5, R5, RZ, P4 ;  /* 0x000000ff05057208 */ /* 0x000fe20002000000 */
[----:B------:R-:W-:Y:S01]  /*30d0*/  IMAD.U32 R8, R8, 0x10000, RZ ;  /* 0x0001000008087824 */ /* 0x000fe200078e00ff */
[----:B------:R-:W-:Y:S01]  /*30e0*/  FSEL R4, R13, RZ, P4 ;  /* 0x000000ff0d047208 */ /* 0x000fe20002000000 */
[----:B------:R-:W-:Y:S01]  /*30f0*/  IMAD.U32 R3, R64, 0x10000, RZ ;  /* 0x0001000040037824 */ /* 0x000fe200078e00ff */
[----:B------:R-:W-:-:S02]  /*3100*/  SEL R65, R65, RZ, !P1 ;  /* 0x000000ff41417207 */ /* 0x000fc40004800000 */
[----:B------:R-:W-:Y:S01]  /*3110*/  SEL R67, R67, RZ, !P1 ;  /* 0x000000ff43437207 */ /* 0x000fe20004800000 */
[----:B------:R-:W-:Y:S01]  /*3120*/  FFMA R55, R55, R2, R6 ;  /* 0x0000000237377223 */ /* 0x000fe20000000006 */
[----:B------:R-:W-:Y:S01]  /*3130*/  SEL R66, R66, RZ, !P1 ;  /* 0x000000ff42427207 */ /* 0x000fe20004800000 */
[----:B------:R-:W-:Y:S01]  /*3140*/  FFMA R48, R48, R85, R7 ;  /* 0x0000005530307223 */ /* 0x000fe20000000007 */
[----:B------:R-:W-:Y:S01]  /*3150*/  FSEL R6, R17, RZ, P4 ;  /* 0x000000ff11067208 */ /* 0x000fe20002000000 */
[----:B------:R-:W-:Y:S01]  /*3160*/  FFMA R8, -R11, R8, RZ ;  /* 0x000000080b087223 */ /* 0x000fe200000001ff */
[----:B------:R-:W-:Y:S01]  /*3170*/  FFMA R17, R46, R84, R5 ;  /* 0x000000542e117223 */ /* 0x000fe20000000005 */
[----:B------:R-:W-:Y:S01]  /*3180*/  SHF.L.U32 R7, R67, 0x10, RZ ;  /* 0x0000001043077819 */ /* 0x000fe200000006ff */
[----:B------:R-:W-:Y:S01]  /*3190*/  FFMA R38, R45, R35, R4 ;  /* 0x000000232d267223 */ /* 0x000fe20000000004 */
[----:B------:R-:W-:Y:S01]  /*31a0*/  FMUL R56, R56, R3 ;  /* 0x0000000338387220 */ /* 0x000fe20000400000 */
[C---:B------:R-:W-:Y:S01]  /*31b0*/  IMAD.U32 R5, R65.reuse, 0x10000, RZ ;  /* 0x0001000041057824 */ /* 0x040fe200078e00ff */
[----:B------:R-:W-:-:S02]  /*31c0*/  PRMT R3, R65, 0x7632, R3 ;  /* 0x0000763241037816 */ /* 0x000fc40000000003 */
[----:B------:R-:W-:Y:S01]  /*31d0*/  PRMT R4, R66, 0x7632, R4 ;  /* 0x0000763242047816 */ /* 0x000fe20000000004 */
[----:B------:R-:W-:Y:S01]  /*31e0*/  FFMA R40, R49, R40, R6 ;  /* 0x0000002831287223 */ /* 0x000fe20000000006 */
[----:B------:R-:W-:Y:S01]  /*31f0*/  PRMT R73, R73, 0x7632, R73 ;  /* 0x0000763249497816 */ /* 0x000fe20000000049 */
[----:B------:R-:W-:Y:S01]  /*3200*/  FMUL R58, R58, R5 ;  /* 0x000000053a3a7220 */ /* 0x000fe20000400000 */
[----:B------:R-:W-:Y:S01]  /*3210*/  FSEL R8, R8, RZ, P3 ;  /* 0x000000ff08087208 */ /* 0x000fe20001800000 */
[----:B------:R-:W-:Y:S01]  /*3220*/  FMUL R30, R30, R7 ;  /* 0x000000071e1e7220 */ /* 0x000fe20000400000 */
[----:B------:R-:W-:Y:S01]  /*3230*/  SHF.L.U32 R6, R3, 0x10, RZ ;  /* 0x0000001003067819 */ /* 0x000fe200000006ff */
[----:B------:R-:W-:Y:S01]  /*3240*/  IMAD.U32 R7, R66, 0x10000, RZ ;  /* 0x0001000042077824 */ /* 0x000fe200078e00ff */
[----:B------:R-:W-:Y:S01]  /*3250*/  PRMT R5, R67, 0x7632, R5 ;  /* 0x0000763243057816 */ /* 0x000fe20000000005 */
[----:B------:R-:W-:Y:S01]  /*3260*/  IMAD.U32 R4, R4, 0x10000, RZ ;  /* 0x0001000004047824 */ /* 0x000fe200078e00ff */
[----:B------:R-:W-:Y:S01]  /*3270*/  FFMA R9, -R18, R9, RZ ;  /* 0x0000000912097223 */ /* 0x000fe200000001ff */
[----:B------:R-:W-:Y:S01]  /*3280*/  IMAD.U32 R2, R73, 0x10000, RZ ;  /* 0x0001000049027824 */ /* 0x000fe200078e00ff */
[----:B------:R-:W-:Y:S01]  /*3290*/  FFMA R63, R63, R34, R8 ;  /* 0x000000223f3f7223 */ /* 0x000fe20000000008 */
[----:B------:R-:W-:Y:S01]  /*32a0*/  FMUL R7, R28, R7 ;  /* 0x000000071c077220 */ /* 0x000fe20000400000 */
[----:B------:R-:W-:Y:S01]  /*32b0*/  FMUL R6, R59, R6 ;  /* 0x000000063b067220 */ /* 0x000fe20000400000 */
[----:B------:R-:W-:Y:S01]  /*32c0*/  FMUL R4, R29, R4 ;  /* 0x000000041d047220 */ /* 0x000fe20000400000 */
[----:B------:R-:W-:Y:S01]  /*32d0*/  FSEL R43, R43, RZ, P3 ;  /* 0x000000ff2b2b7208 */ /* 0x000fe20001800000 */
[----:B------:R-:W-:Y:S01]  /*32e0*/  IMAD.U32 R8, R5, 0x10000, RZ ;  /* 0x0001000005087824 */ /* 0x000fe200078e00ff */
[----:B------:R-:W-:Y:S01]  /*32f0*/  FFMA R2, -R15, R2, RZ ;  /* 0x000000020f027223 */ /* 0x000fe200000001ff */
[----:B------:R-:W-:Y:S01]  /*3300*/  FSEL R9, R9, RZ, P4 ;  /* 0x000000ff09097208 */ /* 0x000fe20002000000 */
[----:B------:R-:W-:Y:S01]  /*3310*/  LDS.128 R12, [R104.X4+0x2410] ;  /* 0x00241000680c7984 */ /* 0x000fe20000004c00 */
[----:B------:R-:W-:Y:S01]  /*3320*/  FSEL R77, R77, RZ, P3 ;  /* 0x000000ff4d4d7208 */ /* 0x000fe20001800000 */
[----:B------:R-:W-:Y:S01]  /*3330*/  FMUL R8, R31, R8 ;  /* 0x000000081f087220 */ /* 0x000fe20000400000 */
[----:B------:R-:W-:Y:S01]  /*3340*/  FSEL R7, R7, RZ, !P1 ;  /* 0x000000ff07077208 */ /* 0x000fe20004800000 */
[----:B------:R-:W-:Y:S01]  /*3350*/  FFMA R60, R60, R81, R43 ;  /* 0x000000513c3c7223 */ /* 0x000fe2000000002b */
[----:B------:R-:W-:-:S02]  /*3360*/  FSEL R6, R6, RZ, !P1 ;  /* 0x000000ff06067208 */ /* 0x000fc40004800000 */
[----:B------:R-:W-:Y:S02]  /*3370*/  FSEL R4, R4, RZ, !P1 ;  /* 0x000000ff04047208 */ /* 0x000fe40004800000 */
[----:B------:R-:W-:Y:S02]  /*3380*/  SEL R69, R69, RZ, !P0 ;  /* 0x000000ff45457207 */ /* 0x000fe40004000000 */
[----:B------:R-:W-:Y:S02]  /*3390*/  SEL R71, R71, RZ, !P0 ;  /* 0x000000ff47477207 */ /* 0x000fe40004000000 */
[----:B------:R-:W-:Y:S01]  /*33a0*/  FSEL R2, R2, RZ, P4 ;  /* 0x000000ff02027208 */ /* 0x000fe20002000000 */
[----:B------:R-:W-:Y:S01]  /*33b0*/  FFMA R37, R50, R86, R9 ;  /* 0x0000005632257223 */ /* 0x000fe20000000009 */
[----:B------:R-:W-:Y:S01]  /*33c0*/  FSEL R30, R30, RZ, !P1 ;  /* 0x000000ff1e1e7208 */ /* 0x000fe20004800000 */
[----:B------:R-:W-:Y:S01]  /*33d0*/  FFMA R77, R62, R82, R77 ;  /* 0x000000523e4d7223 */ /* 0x000fe2000000004d */
[----:B------:R-:W-:Y:S01]  /*33e0*/  FADD R34, R60, R7 ;  /* 0x000000073c227221 */ /* 0x000fe20000000000 */
[----:B------:R-:W-:Y:S01]  /*33f0*/  FADD R28, R55, R6 ;  /* 0x00000006371c7221 */ /* 0x000fe20000000000 */
[----:B------:R-:W-:Y:S01]  /*3400*/  FSEL R8, R8, RZ, !P1 ;  /* 0x000000ff08087208 */ /* 0x000fe20004800000 */
[----:B------:R-:W-:Y:S01]  /*3410*/  FADD R32, R61, R4 ;  /* 0x000000043d207221 */ /* 0x000fe20000000000 */
[----:B------:R-:W-:Y:S01]  /*3420*/  IMAD.U32 R9, R69, 0x10000, RZ ;  /* 0x0001000045097824 */ /* 0x000fe200078e00ff */
[----:B------:R-:W0:Y:S01]  /*3430*/  LDS.128 R4, [R104.X4+0x10] ;  /* 0x0000100068047984 */ /* 0x000e220000004c00 */
[----:B------:R-:W-:Y:S01]  /*3440*/  IMAD.U32 R11, R71, 0x10000, RZ ;  /* 0x00010000470b7824 */ /* 0x000fe200078e00ff */
[--C-:B------:R-:W-:Y:S01]  /*3450*/  FFMA R36, R47, R36, R2.reuse ;  /* 0x000000242f247223 */ /* 0x100fe20000000002 */
[----:B------:R-:W-:Y:S01]  /*3460*/  PRMT R2, R64, 0x7632, R2 ;  /* 0x0000763240027816 */ /* 0x000fe20000000002 */
[----:B------:R-:W-:Y:S01]  /*3470*/  FADD R31, R77, R30 ;  /* 0x0000001e4d1f7221 */ /* 0x000fe20000000000 */
[----:B------:R-:W-:Y:S01]  /*3480*/  FADD R30, R63, R8 ;  /* 0x000000083f1e7221 */ /* 0x000fe20000000000 */
[----:B-1----:R-:W-:Y:S01]  /*3490*/  FMUL R26, R26, R9 ;  /* 0x000000091a1a7220 */ /* 0x002fe20000400000 */
[----:B------:R-:W-:-:S02]  /*34a0*/  FMUL R22, R22, R11 ;  /* 0x0000000b16167220 */ /* 0x000fc40000400000 */
[----:B------:R-:W1:Y:S01]  /*34b0*/  LDS.128 R8, [R104.X4] ;  /* 0x0000000068087984 */ /* 0x000e620000004c00 */
[----:B------:R-:W-:Y:S01]  /*34c0*/  IMAD.U32 R2, R2, 0x10000, RZ ;  /* 0x0001000002027824 */ /* 0x000fe200078e00ff */
[----:B------:R-:W-:-:S03]  /*34d0*/  FSEL R26, R26, RZ, !P0 ;  /* 0x000000ff1a1a7208 */ /* 0x000fc60004000000 */
[----:B------:R-:W-:Y:S01]  /*34e0*/  FMUL R2, R57, R2 ;  /* 0x0000000239027220 */ /* 0x000fe20000400000 */
[----:B------:R-:W-:Y:S01]  /*34f0*/  SEL R68, R68, RZ, !P0 ;  /* 0x000000ff44447207 */ /* 0x000fe20004000000 */
[----:B------:R-:W-:Y:S01]  /*3500*/  FADD R26, R17, R26 ;  /* 0x0000001a111a7221 */ /* 0x000fe20000000000 */
[----:B------:R-:W-:Y:S01]  /*3510*/  PRMT R69, R69, 0x7632, R69 ;  /* 0x0000763245457816 */ /* 0x000fe20000000045 */
[----:B------:R-:W2:Y:S01]  /*3520*/  LDS.128 R16, [R104.X4+0x2400] ;  /* 0x0024000068107984 */ /* 0x000ea20000004c00 */
[----:B------:R-:W-:Y:S02]  /*3530*/  FSEL R2, R2, RZ, !P1 ;  /* 0x000000ff02027208 */ /* 0x000fe40004800000 */
[----:B------:R-:W-:Y:S02]  /*3540*/  SHF.L.U32 R3, R68, 0x10, RZ ;  /* 0x0000001044037819 */ /* 0x000fe400000006ff */
[----:B------:R-:W-:Y:S01]  /*3550*/  SEL R70, R70, RZ, !P0 ;  /* 0x000000ff46467207 */ /* 0x000fe20004000000 */
[----:B------:R-:W-:Y:S01]  /*3560*/  FADD R29, R53, R2 ;  /* 0x00000002351d7221 */ /* 0x000fe20000000000 */
[----:B------:R-:W-:Y:S01]  /*3570*/  IMAD.U32 R2, R69, 0x10000, RZ ;  /* 0x0001000045027824 */ /* 0x000fe200078e00ff */
[----:B------:R-:W-:Y:S01]  /*3580*/  FMUL R24, R24, R3 ;  /* 0x0000000318187220 */ /* 0x000fe20000400000 */
[----:B------:R-:W-:-:S02]  /*3590*/  SHF.L.U32 R3, R70, 0x10, RZ ;  /* 0x0000001046037819 */ /* 0x000fc400000006ff */
[----:B------:R-:W-:Y:S02]  /*35a0*/  PRMT R71, R71, 0x7632, R71 ;  /* 0x0000763247477816 */ /* 0x000fe40000000047 */
[----:B------:R-:W-:Y:S01]  /*35b0*/  PRMT R70, R70, 0x7632, R70 ;  /* 0x0000763246467816 */ /* 0x000fe20000000046 */
[----:B------:R-:W-:Y:S01]  /*35c0*/  FMUL R27, R27, R2 ;  /* 0x000000021b1b7220 */ /* 0x000fe20000400000 */
[----:B------:R-:W-:Y:S02]  /*35d0*/  SHF.L.U32 R2, R71, 0x10, RZ ;  /* 0x0000001047027819 */ /* 0x000fe400000006ff */
[----:B------:R-:W-:Y:S01]  /*35e0*/  FSEL R39, R39, RZ, P3 ;  /* 0x000000ff27277208 */ /* 0x000fe20001800000 */
[----:B------:R-:W-:Y:S01]  /*35f0*/  IMAD.U32 R70, R70, 0x10000, RZ ;  /* 0x0001000046467824 */ /* 0x000fe200078e00ff */
[----:B------:R-:W-:Y:S01]  /*3600*/  PRMT R68, R68, 0x7632, R68 ;  /* 0x0000763244447816 */ /* 0x000fe20000000044 */
[----:B------:R-:W-:Y:S01]  /*3610*/  FMUL R2, R23, R2 ;  /* 0x0000000217027220 */ /* 0x000fe20000400000 */
[----:B------:R-:W-:Y:S01]  /*3620*/  FSEL R56, R56, RZ, !P1 ;  /* 0x000000ff38387208 */ /* 0x000fe20004800000 */
[----:B------:R-:W-:Y:S01]  /*3630*/  FMUL R3, R20, R3 ;  /* 0x0000000314037220 */ /* 0x000fe20000400000 */
[----:B------:R-:W-:Y:S01]  /*3640*/  FMUL R21, R21, R70 ;  /* 0x0000004615157220 */ /* 0x000fe20000400000 */
[----:B------:R-:W-:Y:S01]  /*3650*/  FFMA R39, R52, R42, R39 ;  /* 0x0000002a34277223 */ /* 0x000fe20000000027 */
[----:B------:R-:W-:Y:S01]  /*3660*/  IMAD.U32 R68, R68, 0x10000, RZ ;  /* 0x0001000044447824 */ /* 0x000fe200078e00ff */
[----:B------:R-:W-:Y:S01]  /*3670*/  FSEL R27, R27, RZ, !P0 ;  /* 0x000000ff1b1b7208 */ /* 0x000fe20004000000 */
[----:B------:R-:W-:Y:S01]  /*3680*/  FADD R23, RZ, R34 ;  /* 0x00000022ff177221 */ /* 0x000fe20000000000 */
[----:B------:R-:W-:-:S02]  /*3690*/  FSEL R41, R41, RZ, P3 ;  /* 0x000000ff29297208 */ /* 0x000fc40001800000 */
[----:B------:R-:W-:Y:S01]  /*36a0*/  FSEL R22, R22, RZ, !P0 ;  /* 0x000000ff16167208 */ /* 0x000fe20004000000 */
[----:B------:R-:W-:Y:S01]  /*36b0*/  FADD R32, RZ, R32 ;  /* 0x00000020ff207221 */ /* 0x000fe20000000000 */
[----:B------:R-:W-:Y:S01]  /*36c0*/  FSEL R2, R2, RZ, !P0 ;  /* 0x000000ff02027208 */ /* 0x000fe20004000000 */
[----:B------:R-:W-:Y:S01]  /*36d0*/  FADD R56, R39, R56 ;  /* 0x0000003827387221 */ /* 0x000fe20000000000 */
[----:B------:R-:W-:Y:S01]  /*36e0*/  FMUL R25, R25, R68 ;  /* 0x0000004419197220 */ /* 0x000fe20000400000 */
[----:B------:R-:W-:Y:S01]  /*36f0*/  FSEL R3, R3, RZ, !P0 ;  /* 0x000000ff03037208 */ /* 0x000fe20004000000 */
[----:B------:R-:W-:Y:S01]  /*3700*/  FADD R27, R36, R27 ;  /* 0x0000001b241b7221 */ /* 0x000fe20000000000 */
[----:B------:R-:W-:Y:S01]  /*3710*/  FSEL R21, R21, RZ, !P0 ;  /* 0x000000ff15157208 */ /* 0x000fe20004000000 */
[----:B------:R-:W-:Y:S01]  /*3720*/  FFMA R41, R54, R80, R41 ;  /* 0x0000005036297223 */ /* 0x000fe20000000029 */
[----:B------:R-:W-:Y:S01]  /*3730*/  FSEL R58, R58, RZ, !P1 ;  /* 0x000000ff3a3a7208 */ /* 0x000fe20004800000 */
[----:B------:R-:W-:Y:S01]  /*3740*/  FADD R22, R37, R22 ;  /* 0x0000001625167221 */ /* 0x000fe20000000000 */
[----:B0-----:R-:W-:Y:S01]  /*3750*/  FADD R36, R4, R23 ;  /* 0x0000001704247221 */ /* 0x001fe20000000000 */
[----:B------:R-:W-:Y:S01]  /*3760*/  FADD R37, R5, R32 ;  /* 0x0000002005257221 */ /* 0x000fe20000000000 */
[----:B------:R-:W-:Y:S01]  /*3770*/  FADD R4, RZ, R29 ;  /* 0x0000001dff047221 */ /* 0x000fe20000000000 */
[----:B------:R-:W-:Y:S01]  /*3780*/  FADD R2, R51, R2 ;  /* 0x0000000233027221 */ /* 0x000fe20000000000 */
[----:B------:R-:W-:Y:S01]  /*3790*/  FADD R5, RZ, R56 ;  /* 0x00000038ff057221 */ /* 0x000fe20000000000 */
[----:B------:R-:W-:Y:S01]  /*37a0*/  FSEL R24, R24, RZ, !P0 ;  /* 0x000000ff18187208 */ /* 0x000fe20004000000 */
[----:B------:R-:W-:Y:S01]  /*37b0*/  FADD R3, R48, R3 ;  /* 0x0000000330037221 */ /* 0x000fe20000000000 */
[----:B------:R-:W-:Y:S01]  /*37c0*/  FSEL R25, R25, RZ, !P0 ;  /* 0x000000ff19197208 */ /* 0x000fe20004000000 */
[----:B------:R-:W-:Y:S01]  /*37d0*/  FADD R21, R40, R21 ;  /* 0x0000001528157221 */ /* 0x000fe20000000000 */
[----:B------:R-:W-:Y:S01]  /*37e0*/  FADD R30, RZ, R30 ;  /* 0x0000001eff1e7221 */ /* 0x000fe20000000000 */
[----:B------:R-:W-:Y:S01]  /*37f0*/  FADD R58, R41, R58 ;  /* 0x0000003a293a7221 */ /* 0x000fe20000000000 */
[----:B-1----:R-:W-:Y:S01]  /*3800*/  FADD R9, R9, R4 ;  /* 0x0000000409097221 */ /* 0x002fe20000000000 */
[----:B------:R-:W-:Y:S01]  /*3810*/  FADD R8, R8, R5 ;  /* 0x0000000508087221 */ /* 0x000fe20000000000 */
[----:B------:R-:W-:Y:S01]  /*3820*/  FADD R4, RZ, R2 ;  /* 0x00000002ff047221 */ /* 0x000fe20000000000 */
[----:B------:R-:W-:Y:S01]  /*3830*/  FADD R39, R7, R30 ;  /* 0x0000001e07277221 */ /* 0x000fe20000000000 */
[----:B------:R-:W-:Y:S01]  /*3840*/  FADD R5, RZ, R22 ;  /* 0x00000016ff057221 */ /* 0x000fe20000000000 */
[----:B------:R-:W-:Y:S01]  /*3850*/  FADD R3, RZ, R3 ;  /* 0x00000003ff037221 */ /* 0x000fe20000000000 */
[----:B------:R-:W-:Y:S01]  /*3860*/  FADD R2, RZ, R21 ;  /* 0x00000015ff027221 */ /* 0x000fe20000000000 */
[----:B------:R-:W-:Y:S01]  /*3870*/  FADD R24, R83, R24 ;  /* 0x0000001853187221 */ /* 0x000fe20000000000 */
[----:B------:R-:W-:Y:S01]  /*3880*/  FADD R25, R38, R25 ;  /* 0x0000001926197221 */ /* 0x000fe20000000000 */
[----:B------:R-:W-:Y:S01]  /*3890*/  FADD R31, RZ, R31 ;  /* 0x0000001fff1f7221 */ /* 0x000fe20000000000 */
[----:B------:R-:W-:Y:S01]  /*38a0*/  FADD R7, RZ, R58 ;  /* 0x0000003aff077221 */ /* 0x000fe20000000000 */
[----:B------:R-:W-:Y:S01]  /*38b0*/  FADD R28, RZ, R28 ;  /* 0x0000001cff1c7221 */ /* 0x000fe20000000000 */
[----:B------:R-:W-:Y:S01]  /*38c0*/  FADD R14, R14, R5 ;  /* 0x000000050e0e7221 */ /* 0x000fe20000000000 */
[----:B------:R-:W-:Y:S01]  /*38d0*/  FADD R12, R12, R3 ;  /* 0x000000030c0c7221 */ /* 0x000fe20000000000 */
[----:B------:R-:W-:Y:S01]  /*38e0*/  FADD R15, R15, R4 ;  /* 0x000000040f0f7221 */ /* 0x000fe20000000000 */
[----:B------:R-:W-:Y:S01]  /*38f0*/  FADD R13, R13, R2 ;  /* 0x000000020d0d7221 */ /* 0x000fe20000000000 */
[----:B------:R-:W-:Y:S01]  /*3900*/  FADD R38, R6, R31 ;  /* 0x0000001f06267221 */ /* 0x000fe20000000000 */
[----:B------:R-:W-:Y:S01]  /*3910*/  FADD R10, R10, R7 ;  /* 0x000000070a0a7221 */ /* 0x000fe20000000000 */
[----:B------:R-:W-:Y:S01]  /*3920*/  FADD R11, R11, R28 ;  /* 0x0000001c0b0b7221 */ /* 0x000fe20000000000 */
[----:B------:R-:W-:Y:S01]  /*3930*/  FADD R5, RZ, R26 ;  /* 0x0000001aff057221 */ /* 0x000fe20000000000 */
[----:B------:R-:W-:Y:S01]  /*3940*/  FADD R3, RZ, R24 ;  /* 0x00000018ff037221 */ /* 0x000fe20000000000 */
[----:B------:R-:W-:Y:S01]  /*3950*/  FADD R4, RZ, R27 ;  /* 0x0000001bff047221 */ /* 0x000fe20000000000 */
[----:B------:R-:W-:Y:S01]  /*3960*/  FADD R2, RZ, R25 ;  /* 0x00000019ff027221 */ /* 0x000fe20000000000 */
[----:B--2---:R-:W-:Y:S01]  /*3970*/  FADD R18, R18, R5 ;  /* 0x0000000512127221 */ /* 0x004fe20000000000 */
[----:B------:R-:W-:Y:S01]  /*3980*/  FADD R16, R16, R3 ;  /* 0x0000000310107221 */ /* 0x000fe20000000000 */
[----:B------:R-:W-:Y:S01]  /*3990*/  FADD R19, R19, R4 ;  /* 0x0000000413137221 */ /* 0x000fe20000000000 */
[----:B------:R-:W-:Y:S01]  /*39a0*/  FADD R17, R17, R2 ;  /* 0x0000000211117221 */ /* 0x000fe20000000000 */
[----:B------:R-:W-:Y:S06]  /*39b0*/  BAR.SYNC 0x0 ;  /* 0x0000000000007b1d */ /* 0x000fec0000000000 */
[----:B------:R-:W-:Y:S04]  /*39c0*/  STS.128 [R104.X4+0x10], R36 ;  /* 0x0000102468007388 */ /* 0x000fe80000004c00 */
[----:B------:R-:W-:Y:S04]  /*39d0*/  STS.128 [R104.X4], R8 ;  /* 0x0000000868007388 */ /* 0x000fe80000004c00 */
[----:B------:R-:W-:Y:S06]  /*39e0*/  BAR.SYNC 0x0 ;  /* 0x0000000000007b1d */ /* 0x000fec0000000000 */
[----:B------:R-:W0:Y:S04]  /*39f0*/  LDS.128 R20, [R0.X4] ;  /* 0x0000000000147984 */ /* 0x000e280000004c00 */
[----:B------:R-:W1:Y:S04]  /*3a00*/  LDS.128 R24, [R0.X4+0x1200] ;  /* 0x0012000000187984 */ /* 0x000e680000004c00 */
[----:B------:R-:W-:Y:S06]  /*3a10*/  BAR.SYNC 0x0 ;  /* 0x0000000000007b1d */ /* 0x000fec0000000000 */
[----:B------:R-:W-:Y:S04]  /*3a20*/  STS.128 [R104.X4+0x10], R12 ;  /* 0x0000100c68007388 */ /* 0x000fe80000004c00 */
[----:B------:R-:W-:Y:S04]  /*3a30*/  STS.128 [R104.X4], R16 ;  /* 0x0000001068007388 */ /* 0x000fe80000004c00 */
[----:B------:R-:W-:Y:S06]  /*3a40*/  BAR.SYNC 0x0 ;  /* 0x0000000000007b1d */ /* 0x000fec0000000000 */
[----:B------:R-:W2:Y:S01]  /*3a50*/  LDS.128 R28, [R0.X4] ;  /* 0x00000000001c7984 */ /* 0x000ea20000004c00 */
[----:B------:R-:W-:-:S04]  /*3a60*/  SHF.R.S32.HI R2, RZ, 0x1f, R33 ;  /* 0x0000001fff027819 */ /* 0x000fc80000011421 */
[----:B------:R-:W-:-:S05]  /*3a70*/  LEA.HI R4, R2, R33, RZ, 0xb ;  /* 0x0000002102047211 */ /* 0x000fca00078f58ff */
[C---:B------:R-:W-:Y:S01]  /*3a80*/  IMAD.SHL.U32 R3, R4.reuse, 0x100, RZ ;  /* 0x0000010004037824 */ /* 0x040fe200078e00ff */
[----:B------:R-:W-:Y:S02]  /*3a90*/  LOP3.LUT R5, R4, 0xfffff800, RZ, 0xc0, !PT ;  /* 0xfffff80004057812 */ /* 0x000fe400078ec0ff */
[C---:B------:R-:W-:Y:S02]  /*3aa0*/  LOP3.LUT R2, R94.reuse, R96, RZ, 0xfc, !PT ;  /* 0x000000605e027212 */ /* 0x040fe400078efcff */
[----:B------:R-:W-:Y:S02]  /*3ab0*/  LOP3.LUT R6, R3, 0xfff80000, RZ, 0xc0, !PT ;  /* 0xfff8000003067812 */ /* 0x000fe400078ec0ff */
[C-C-:B------:R-:W-:Y:S02]  /*3ac0*/  LOP3.LUT R3, R94.reuse, 0x10, R96.reuse, 0xfe, !PT ;  /* 0x000000105e037812 */ /* 0x140fe400078efe60 */
[C-C-:B------:R-:W-:Y:S02]  /*3ad0*/  LOP3.LUT R4, R94.reuse, 0x20, R96.reuse, 0xfe, !PT ;  /* 0x000000205e047812 */ /* 0x140fe400078efe60 */
[----:B------:R-:W-:-:S02]  /*3ae0*/  LOP3.LUT R94, R94, 0x30, R96, 0xfe, !PT ;  /* 0x000000305e5e7812 */ /* 0x000fc400078efe60 */
[----:B------:R-:W-:Y:S02]  /*3af0*/  IADD3 R33, R6, R33, -R5 ;  /* 0x0000002106217210 */ /* 0x000fe40007ffe805 */
[----:B------:R-:W-:Y:S02]  /*3b00*/  ISETP.GE.AND P1, PT, R2, 0x100, PT ;  /* 0x000001000200780c */ /* 0x000fe40003f26270 */
[C---:B------:R-:W-:Y:S02]  /*3b10*/  ISETP.GE.AND P2, PT, R3.reuse, 0x100, PT ;  /* 0x000001000300780c */ /* 0x040fe40003f46270 */
[----:B------:R-:W-:Y:S01]  /*3b20*/  ISETP.GE.AND P3, PT, R4, 0x100, PT ;  /* 0x000001000400780c */ /* 0x000fe20003f66270 */
[--C-:B------:R-:W-:Y:S01]  /*3b30*/  IMAD R2, R2, 0x800, R33.reuse ;  /* 0x0000080002027824 */ /* 0x100fe200078e0221 */
[----:B------:R-:W-:Y:S02]  /*3b40*/  MOV R9, 0x4 ;  /* 0x0000000400097802 */ /* 0x000fe40000000f00 */
[----:B------:R-:W-:Y:S01]  /*3b50*/  ISETP.GE.AND P0, PT, R94, 0x100, PT ;  /* 0x000001005e00780c */ /* 0x000fe20003f06270 */
[----:B------:R-:W-:Y:S01]  /*3b60*/  IMAD R5, R3, 0x800, R33 ;  /* 0x0000080003057824 */ /* 0x000fe200078e0221 */
[----:B------:R-:W-:Y:S01]  /*3b70*/  LEA R6, R4, R33, 0xb ;  /* 0x0000002104067211 */ /* 0x000fe200078e58ff */
[----:B------:R-:W-:-:S04]  /*3b80*/  IMAD.WIDE R2, R2, R9, c[0x0][0x178] ;  /* 0x00005e0002027625 */ /* 0x000fc800078e0209 */
[-C--:B------:R-:W-:Y:S01]  /*3b90*/  IMAD.WIDE R4, R5, R9.reuse, c[0x0][0x178] ;  /* 0x00005e0005047625 */ /* 0x080fe200078e0209 */
[----:B0-----:R0:W-:Y:S03]  /*3ba0*/  @!P1 STG.E.128 [R2.64], R20 ;  /* 0x0000001402009986 */ /* 0x0011e6000c101d04 */
[----:B------:R-:W-:Y:S01]  /*3bb0*/  IMAD.WIDE R6, R6, R9, c[0x0][0x178] ;  /* 0x00005e0006067625 */ /* 0x000fe200078e0209 */
[----:B-1----:R0:W-:Y:S04]  /*3bc0*/  @!P2 STG.E.128 [R4.64], R24 ;  /* 0x000000180400a986 */ /* 0x0021e8000c101d04 */
[----:B--2---:R0:W-:Y:S01]  /*3bd0*/  @!P3 STG.E.128 [R6.64], R28 ;  /* 0x0000001c0600b986 */ /* 0x0041e2000c101d04 */
[----:B------:R-:W-:Y:S05]  /*3be0*/  @P0 EXIT ;  /* 0x000000000000094d */ /* 0x000fea0003800000 */
[----:B0-----:R-:W0:Y:S01]  /*3bf0*/  LDS.128 R4, [R0.X4+0x1200] ;  /* 0x0012000000047984 */ /* 0x001e220000004c00 */
[----:B------:R-:W-:-:S04]  /*3c00*/  IMAD R2, R94, 0x800, R33 ;  /* 0x000008005e027824 */ /* 0x000fc800078e0221 */
[----:B------:R-:W-:-:S05]  /*3c10*/  IMAD.WIDE R2, R2, R9, c[0x0][0x178] ;  /* 0x00005e0002027625 */ /* 0x000fca00078e0209 */
[----:B0-----:R-:W-:Y:S01]  /*3c20*/  STG.E.128 [R2.64], R4 ;  /* 0x0000000402007986 */ /* 0x001fe2000c101d04 */
[----:B------:R-:W-:Y:S05]  /*3c30*/  EXIT ;  /* 0x000000000000794d */ /* 0x000fea0003800000 */
.L_x_0:
[----:B------:R-:W-:-:S00]  /*3c40*/  BRA `(.L_x_0) ;  /* 0xfffffff000007947 */ /* 0x000fc0000383ffff */
[----:B------:R-:W-:-:S00]  /*3c50*/  NOP ;  /* 0x0000000000007918 */ /* 0x000fc00000000000 */
        /* <DEDUP_REMOVED lines=10> */
.L_x_1:


//--------------------- .nv.shared.triton__0d1d2d3d4de5de --------------------------
	.section	.nv.shared.triton__0d1d2d3d4de5de,"aw",@nobits
	.align	16
